//
// Generated by NVIDIA NVVM Compiler
//
// Compiler Build ID: CL-36424714
// Cuda compilation tools, release 13.0, V13.0.88
// Based on NVVM 20.0.0
//

.version 9.0
.target sm_100
.address_size 64

	// .globl	_Z24encode_arithmetic_kernelPKhPKfPhmj
.global .align 1 .b8 _ZN34_INTERNAL_7634a02a_4_k_cu_c3d2bdf74cuda3std3__45__cpo5beginE[1];
.global .align 1 .b8 _ZN34_INTERNAL_7634a02a_4_k_cu_c3d2bdf74cuda3std3__45__cpo3endE[1];
.global .align 1 .b8 _ZN34_INTERNAL_7634a02a_4_k_cu_c3d2bdf74cuda3std3__45__cpo6cbeginE[1];
.global .align 1 .b8 _ZN34_INTERNAL_7634a02a_4_k_cu_c3d2bdf74cuda3std3__45__cpo4cendE[1];
.global .align 1 .b8 _ZN34_INTERNAL_7634a02a_4_k_cu_c3d2bdf74cuda3std3__45__cpo6rbeginE[1];
.global .align 1 .b8 _ZN34_INTERNAL_7634a02a_4_k_cu_c3d2bdf74cuda3std3__45__cpo4rendE[1];
.global .align 1 .b8 _ZN34_INTERNAL_7634a02a_4_k_cu_c3d2bdf74cuda3std3__45__cpo7crbeginE[1];
.global .align 1 .b8 _ZN34_INTERNAL_7634a02a_4_k_cu_c3d2bdf74cuda3std3__45__cpo5crendE[1];
.global .align 1 .b8 _ZN34_INTERNAL_7634a02a_4_k_cu_c3d2bdf74cuda3std3__436_GLOBAL__N__7634a02a_4_k_cu_c3d2bdf76ignoreE[1];
.global .align 1 .b8 _ZN34_INTERNAL_7634a02a_4_k_cu_c3d2bdf74cuda3std3__419piecewise_constructE[1];
.global .align 1 .b8 _ZN34_INTERNAL_7634a02a_4_k_cu_c3d2bdf74cuda3std3__48in_placeE[1];
.global .align 1 .b8 _ZN34_INTERNAL_7634a02a_4_k_cu_c3d2bdf74cuda3std3__420unreachable_sentinelE[1];
.global .align 1 .b8 _ZN34_INTERNAL_7634a02a_4_k_cu_c3d2bdf74cuda3std3__47nulloptE[1];
.global .align 1 .b8 _ZN34_INTERNAL_7634a02a_4_k_cu_c3d2bdf74cuda3std3__48unexpectE[1];
.global .align 1 .b8 _ZN34_INTERNAL_7634a02a_4_k_cu_c3d2bdf74cuda3std6ranges3__45__cpo4swapE[1];
.global .align 1 .b8 _ZN34_INTERNAL_7634a02a_4_k_cu_c3d2bdf74cuda3std6ranges3__45__cpo9iter_moveE[1];
.global .align 1 .b8 _ZN34_INTERNAL_7634a02a_4_k_cu_c3d2bdf74cuda3std6ranges3__45__cpo5beginE[1];
.global .align 1 .b8 _ZN34_INTERNAL_7634a02a_4_k_cu_c3d2bdf74cuda3std6ranges3__45__cpo3endE[1];
.global .align 1 .b8 _ZN34_INTERNAL_7634a02a_4_k_cu_c3d2bdf74cuda3std6ranges3__45__cpo6cbeginE[1];
.global .align 1 .b8 _ZN34_INTERNAL_7634a02a_4_k_cu_c3d2bdf74cuda3std6ranges3__45__cpo4cendE[1];
.global .align 1 .b8 _ZN34_INTERNAL_7634a02a_4_k_cu_c3d2bdf74cuda3std6ranges3__45__cpo7advanceE[1];
.global .align 1 .b8 _ZN34_INTERNAL_7634a02a_4_k_cu_c3d2bdf74cuda3std6ranges3__45__cpo9iter_swapE[1];
.global .align 1 .b8 _ZN34_INTERNAL_7634a02a_4_k_cu_c3d2bdf74cuda3std6ranges3__45__cpo4nextE[1];
.global .align 1 .b8 _ZN34_INTERNAL_7634a02a_4_k_cu_c3d2bdf74cuda3std6ranges3__45__cpo4prevE[1];
.global .align 1 .b8 _ZN34_INTERNAL_7634a02a_4_k_cu_c3d2bdf74cuda3std6ranges3__45__cpo4dataE[1];
.global .align 1 .b8 _ZN34_INTERNAL_7634a02a_4_k_cu_c3d2bdf74cuda3std6ranges3__45__cpo5cdataE[1];
.global .align 1 .b8 _ZN34_INTERNAL_7634a02a_4_k_cu_c3d2bdf74cuda3std6ranges3__45__cpo4sizeE[1];
.global .align 1 .b8 _ZN34_INTERNAL_7634a02a_4_k_cu_c3d2bdf74cuda3std6ranges3__45__cpo5ssizeE[1];
.global .align 1 .b8 _ZN34_INTERNAL_7634a02a_4_k_cu_c3d2bdf74cuda3std6ranges3__45__cpo8distanceE[1];
.global .align 1 .b8 _ZN34_INTERNAL_7634a02a_4_k_cu_c3d2bdf76thrust24THRUST_300001_SM_1000_NS8cuda_cub3parE[1];
.global .align 1 .b8 _ZN34_INTERNAL_7634a02a_4_k_cu_c3d2bdf76thrust24THRUST_300001_SM_1000_NS8cuda_cub10par_nosyncE[1];
.global .align 1 .b8 _ZN34_INTERNAL_7634a02a_4_k_cu_c3d2bdf76thrust24THRUST_300001_SM_1000_NS6system6detail10sequential3seqE[1];
.global .align 1 .b8 _ZN34_INTERNAL_7634a02a_4_k_cu_c3d2bdf76thrust24THRUST_300001_SM_1000_NS12placeholders2_1E[1];
.global .align 1 .b8 _ZN34_INTERNAL_7634a02a_4_k_cu_c3d2bdf76thrust24THRUST_300001_SM_1000_NS12placeholders2_2E[1];
.global .align 1 .b8 _ZN34_INTERNAL_7634a02a_4_k_cu_c3d2bdf76thrust24THRUST_300001_SM_1000_NS12placeholders2_3E[1];
.global .align 1 .b8 _ZN34_INTERNAL_7634a02a_4_k_cu_c3d2bdf76thrust24THRUST_300001_SM_1000_NS12placeholders2_4E[1];
.global .align 1 .b8 _ZN34_INTERNAL_7634a02a_4_k_cu_c3d2bdf76thrust24THRUST_300001_SM_1000_NS12placeholders2_5E[1];
.global .align 1 .b8 _ZN34_INTERNAL_7634a02a_4_k_cu_c3d2bdf76thrust24THRUST_300001_SM_1000_NS12placeholders2_6E[1];
.global .align 1 .b8 _ZN34_INTERNAL_7634a02a_4_k_cu_c3d2bdf76thrust24THRUST_300001_SM_1000_NS12placeholders2_7E[1];
.global .align 1 .b8 _ZN34_INTERNAL_7634a02a_4_k_cu_c3d2bdf76thrust24THRUST_300001_SM_1000_NS12placeholders2_8E[1];
.global .align 1 .b8 _ZN34_INTERNAL_7634a02a_4_k_cu_c3d2bdf76thrust24THRUST_300001_SM_1000_NS12placeholders2_9E[1];
.global .align 1 .b8 _ZN34_INTERNAL_7634a02a_4_k_cu_c3d2bdf76thrust24THRUST_300001_SM_1000_NS12placeholders3_10E[1];
.global .align 1 .b8 _ZN34_INTERNAL_7634a02a_4_k_cu_c3d2bdf76thrust24THRUST_300001_SM_1000_NS3seqE[1];

.visible .entry _Z24encode_arithmetic_kernelPKhPKfPhmj(
	.param .u64 .ptr .align 1 _Z24encode_arithmetic_kernelPKhPKfPhmj_param_0,
	.param .u64 .ptr .align 1 _Z24encode_arithmetic_kernelPKhPKfPhmj_param_1,
	.param .u64 .ptr .align 1 _Z24encode_arithmetic_kernelPKhPKfPhmj_param_2,
	.param .u64 _Z24encode_arithmetic_kernelPKhPKfPhmj_param_3,
	.param .u32 _Z24encode_arithmetic_kernelPKhPKfPhmj_param_4
)
{
	.reg .pred 	%p<13>;
	.reg .b16 	%rs<4>;
	.reg .b32 	%r<47>;
	.reg .b32 	%f<87>;
	.reg .b64 	%rd<35>;

	ld.param.u64 	%rd12, [_Z24encode_arithmetic_kernelPKhPKfPhmj_param_0];
	ld.param.u64 	%rd14, [_Z24encode_arithmetic_kernelPKhPKfPhmj_param_1];
	ld.param.u64 	%rd13, [_Z24encode_arithmetic_kernelPKhPKfPhmj_param_2];
	ld.param.u64 	%rd15, [_Z24encode_arithmetic_kernelPKhPKfPhmj_param_3];
	cvta.to.global.u64 	%rd1, %rd14;
	mov.u32 	%r27, %ctaid.x;
	mov.u32 	%r28, %ntid.x;
	mov.u32 	%r29, %tid.x;
	mad.lo.s32 	%r30, %r27, %r28, %r29;
	cvt.s64.s32 	%rd2, %r30;
	setp.le.u64 	%p1, %rd15, %rd2;
	@%p1 bra 	$L__BB0_19;
	cvta.to.global.u64 	%rd16, %rd12;
	cvta.to.global.u64 	%rd17, %rd13;
	shl.b64 	%rd18, %rd2, 2;
	add.s64 	%rd3, %rd17, %rd18;
	add.s64 	%rd19, %rd16, %rd2;
	ld.global.u8 	%rs1, [%rd19];
	cvt.u32.u16 	%r1, %rs1;
	setp.eq.s16 	%p2, %rs1, 0;
	mov.f32 	%f86, 0f00000000;
	@%p2 bra 	$L__BB0_14;
	and.b32  	%r2, %r1, 15;
	setp.lt.u16 	%p3, %rs1, 16;
	mov.f32 	%f86, 0f00000000;
	mov.b32 	%r42, 0;
	@%p3 bra 	$L__BB0_5;
	and.b32  	%r42, %r1, 240;
	neg.s32 	%r40, %r42;
	add.s64 	%rd32, %rd1, 32;
	mov.f32 	%f86, 0f00000000;
$L__BB0_4:
	.pragma "nounroll";
	ld.global.f32 	%f18, [%rd32+-32];
	add.f32 	%f19, %f86, %f18;
	ld.global.f32 	%f20, [%rd32+-28];
	add.f32 	%f21, %f19, %f20;
	ld.global.f32 	%f22, [%rd32+-24];
	add.f32 	%f23, %f21, %f22;
	ld.global.f32 	%f24, [%rd32+-20];
	add.f32 	%f25, %f23, %f24;
	ld.global.f32 	%f26, [%rd32+-16];
	add.f32 	%f27, %f25, %f26;
	ld.global.f32 	%f28, [%rd32+-12];
	add.f32 	%f29, %f27, %f28;
	ld.global.f32 	%f30, [%rd32+-8];
	add.f32 	%f31, %f29, %f30;
	ld.global.f32 	%f32, [%rd32+-4];
	add.f32 	%f33, %f31, %f32;
	ld.global.f32 	%f34, [%rd32];
	add.f32 	%f35, %f33, %f34;
	ld.global.f32 	%f36, [%rd32+4];
	add.f32 	%f37, %f35, %f36;
	ld.global.f32 	%f38, [%rd32+8];
	add.f32 	%f39, %f37, %f38;
	ld.global.f32 	%f40, [%rd32+12];
	add.f32 	%f41, %f39, %f40;
	ld.global.f32 	%f42, [%rd32+16];
	add.f32 	%f43, %f41, %f42;
	ld.global.f32 	%f44, [%rd32+20];
	add.f32 	%f45, %f43, %f44;
	ld.global.f32 	%f46, [%rd32+24];
	add.f32 	%f47, %f45, %f46;
	ld.global.f32 	%f48, [%rd32+28];
	add.f32 	%f86, %f47, %f48;
	add.s32 	%r40, %r40, 16;
	add.s64 	%rd32, %rd32, 64;
	setp.ne.s32 	%p4, %r40, 0;
	@%p4 bra 	$L__BB0_4;
$L__BB0_5:
	setp.eq.s32 	%p5, %r2, 0;
	@%p5 bra 	$L__BB0_14;
	and.b32  	%r8, %r1, 7;
	setp.lt.u32 	%p6, %r2, 8;
	@%p6 bra 	$L__BB0_8;
	mul.wide.u32 	%rd20, %r42, 4;
	add.s64 	%rd21, %rd1, %rd20;
	ld.global.f32 	%f50, [%rd21];
	add.f32 	%f51, %f86, %f50;
	ld.global.f32 	%f52, [%rd21+4];
	add.f32 	%f53, %f51, %f52;
	ld.global.f32 	%f54, [%rd21+8];
	add.f32 	%f55, %f53, %f54;
	ld.global.f32 	%f56, [%rd21+12];
	add.f32 	%f57, %f55, %f56;
	ld.global.f32 	%f58, [%rd21+16];
	add.f32 	%f59, %f57, %f58;
	ld.global.f32 	%f60, [%rd21+20];
	add.f32 	%f61, %f59, %f60;
	ld.global.f32 	%f62, [%rd21+24];
	add.f32 	%f63, %f61, %f62;
	ld.global.f32 	%f64, [%rd21+28];
	add.f32 	%f86, %f63, %f64;
	add.s32 	%r42, %r42, 8;
$L__BB0_8:
	setp.eq.s32 	%p7, %r8, 0;
	@%p7 bra 	$L__BB0_14;
	and.b32  	%r11, %r1, 3;
	setp.lt.u32 	%p8, %r8, 4;
	@%p8 bra 	$L__BB0_11;
	mul.wide.u32 	%rd22, %r42, 4;
	add.s64 	%rd23, %rd1, %rd22;
	ld.global.f32 	%f66, [%rd23];
	add.f32 	%f67, %f86, %f66;
	ld.global.f32 	%f68, [%rd23+4];
	add.f32 	%f69, %f67, %f68;
	ld.global.f32 	%f70, [%rd23+8];
	add.f32 	%f71, %f69, %f70;
	ld.global.f32 	%f72, [%rd23+12];
	add.f32 	%f86, %f71, %f72;
	add.s32 	%r42, %r42, 4;
$L__BB0_11:
	setp.eq.s32 	%p9, %r11, 0;
	@%p9 bra 	$L__BB0_14;
	mul.wide.u32 	%rd24, %r42, 4;
	add.s64 	%rd33, %rd1, %rd24;
	neg.s32 	%r44, %r11;
$L__BB0_13:
	.pragma "nounroll";
	ld.global.f32 	%f73, [%rd33];
	add.f32 	%f86, %f86, %f73;
	add.s64 	%rd33, %rd33, 4;
	add.s32 	%r44, %r44, 1;
	setp.ne.s32 	%p10, %r44, 0;
	@%p10 bra 	$L__BB0_13;
$L__BB0_14:
	mul.wide.u32 	%rd26, %r1, 4;
	add.s64 	%rd27, %rd1, %rd26;
	ld.global.f32 	%f74, [%rd27];
	add.f32 	%f75, %f86, %f74;
	mul.f32 	%f76, %f75, 0f4F000000;
	cvt.rzi.u32.f32 	%r45, %f76;
	mul.f32 	%f77, %f86, 0f4F000000;
	cvt.rzi.u32.f32 	%r46, %f77;
	mov.b64 	%rd34, 0;
$L__BB0_15:
	setp.gt.u32 	%p11, %r45, 8388607;
	@%p11 bra 	$L__BB0_17;
	add.s64 	%rd29, %rd3, %rd34;
	mov.b16 	%rs3, 0;
	st.global.u8 	[%rd29], %rs3;
	shl.b32 	%r46, %r46, 8;
	shl.b32 	%r35, %r45, 8;
	or.b32  	%r45, %r35, 255;
	add.s64 	%rd34, %rd34, 1;
	bra.uni 	$L__BB0_15;
$L__BB0_17:
	setp.lt.u32 	%p12, %r46, 8388608;
	@%p12 bra 	$L__BB0_19;
	add.s64 	%rd28, %rd3, %rd34;
	mov.b16 	%rs2, 1;
	st.global.u8 	[%rd28], %rs2;
	shl.b32 	%r33, %r46, 8;
	xor.b32  	%r46, %r33, -2147483648;
	shl.b32 	%r34, %r45, 8;
	xor.b32  	%r45, %r34, -2147483393;
	add.s64 	%rd34, %rd34, 1;
	bra.uni 	$L__BB0_15;
$L__BB0_19:
	ret;

}
	// .globl	_Z24decode_arithmetic_kernelPKhPKfPhmjm
.visible .entry _Z24decode_arithmetic_kernelPKhPKfPhmjm(
	.param .u64 .ptr .align 1 _Z24decode_arithmetic_kernelPKhPKfPhmjm_param_0,
	.param .u64 .ptr .align 1 _Z24decode_arithmetic_kernelPKhPKfPhmjm_param_1,
	.param .u64 .ptr .align 1 _Z24decode_arithmetic_kernelPKhPKfPhmjm_param_2,
	.param .u64 _Z24decode_arithmetic_kernelPKhPKfPhmjm_param_3,
	.param .u32 _Z24decode_arithmetic_kernelPKhPKfPhmjm_param_4,
	.param .u64 _Z24decode_arithmetic_kernelPKhPKfPhmjm_param_5
)
{


	ret;

}
	// .globl	_ZN3cub18CUB_300001_SM_10006detail11EmptyKernelIvEEvv
.visible .entry _ZN3cub18CUB_300001_SM_10006detail11EmptyKernelIvEEvv()
{


	ret;

}


// ===== COMPILED SASS (sm_100) =====

	.target	sm_100

	.elftype	@"ET_EXEC"


//--------------------- .note.nv.tkinfo           --------------------------
	.section	.note.nv.tkinfo,"",@"SHT_NOTE"
	.sectionflags	@"SHF_NOTE_NV_TKINFO"
	.tkinfo
        /*0018*/ 	.word	0x00000002
        /*0030*/ 	.string	""
        /*0030*/ 	.string	"ptxas"
        /*0030*/ 	.string	"Cuda compilation tools, release 13.0, V13.0.88"
        /*0030*/ 	.string	"Build cuda_13.0.r13.0/compiler.36424714_0"
        /*0030*/ 	.string	"-arch sm_100 -m 64 "



//--------------------- .note.nv.cuinfo           --------------------------
	.section	.note.nv.cuinfo,"",@"SHT_NOTE"
	.sectionflags	@"SHF_NOTE_NV_CUINFO"
        /*0018*/ 	.short	0x0002
        /*001a*/ 	.short	0x0064
        /*001c*/ 	.short	0x0082
	.zero		2


//--------------------- .nv.info                  --------------------------
	.section	.nv.info,"",@"SHT_CUDA_INFO"
	.align	4


	//----- nvinfo : EIATTR_REGCOUNT
	.align		4
        /*0000*/ 	.byte	0x04, 0x2f
        /*0002*/ 	.short	(.L_44 - .L_43)
	.align		4
.L_43:
        /*0004*/ 	.word	index@(_Z24encode_arithmetic_kernelPKhPKfPhmj)
        /*0008*/ 	.word	0x0000001d


	//----- nvinfo : EIATTR_FRAME_SIZE
	.align		4
.L_44:
        /*000c*/ 	.byte	0x04, 0x11
        /*000e*/ 	.short	(.L_46 - .L_45)
	.align		4
.L_45:
        /*0010*/ 	.word	index@(_Z24encode_arithmetic_kernelPKhPKfPhmj)
        /*0014*/ 	.word	0x00000000


	//----- nvinfo : EIATTR_REGCOUNT
	.align		4
.L_46:
        /*0018*/ 	.byte	0x04, 0x2f
        /*001a*/ 	.short	(.L_48 - .L_47)
	.align		4
.L_47:
        /*001c*/ 	.word	index@(_Z24decode_arithmetic_kernelPKhPKfPhmjm)
        /*0020*/ 	.word	0x00000004


	//----- nvinfo : EIATTR_FRAME_SIZE
	.align		4
.L_48:
        /*0024*/ 	.byte	0x04, 0x11
        /*0026*/ 	.short	(.L_50 - .L_49)
	.align		4
.L_49:
        /*0028*/ 	.word	index@(_Z24decode_arithmetic_kernelPKhPKfPhmjm)
        /*002c*/ 	.word	0x00000000


	//----- nvinfo : EIATTR_REGCOUNT
	.align		4
.L_50:
        /*0030*/ 	.byte	0x04, 0x2f
        /*0032*/ 	.short	(.L_52 - .L_51)
	.align		4
.L_51:
        /*0034*/ 	.word	index@(_ZN3cub18CUB_300001_SM_10006detail11EmptyKernelIvEEvv)
        /*0038*/ 	.word	0x00000004


	//----- nvinfo : EIATTR_FRAME_SIZE
	.align		4
.L_52:
        /*003c*/ 	.byte	0x04, 0x11
        /*003e*/ 	.short	(.L_54 - .L_53)
	.align		4
.L_53:
        /*0040*/ 	.word	index@(_ZN3cub18CUB_300001_SM_10006detail11EmptyKernelIvEEvv)
        /*0044*/ 	.word	0x00000000


	//----- nvinfo : EIATTR_MIN_STACK_SIZE
	.align		4
.L_54:
        /*0048*/ 	.byte	0x04, 0x12
        /*004a*/ 	.short	(.L_56 - .L_55)
	.align		4
.L_55:
        /*004c*/ 	.word	index@(_ZN3cub18CUB_300001_SM_10006detail11EmptyKernelIvEEvv)
        /*0050*/ 	.word	0x00000000


	//----- nvinfo : EIATTR_MIN_STACK_SIZE
	.align		4
.L_56:
        /*0054*/ 	.byte	0x04, 0x12
        /*0056*/ 	.short	(.L_58 - .L_57)
	.align		4
.L_57:
        /*0058*/ 	.word	index@(_Z24decode_arithmetic_kernelPKhPKfPhmjm)
        /*005c*/ 	.word	0x00000000


	//----- nvinfo : EIATTR_MIN_STACK_SIZE
	.align		4
.L_58:
        /*0060*/ 	.byte	0x04, 0x12
        /*0062*/ 	.short	(.L_60 - .L_59)
	.align		4
.L_59:
        /*0064*/ 	.word	index@(_Z24encode_arithmetic_kernelPKhPKfPhmj)
        /*0068*/ 	.word	0x00000000
.L_60:


//--------------------- .nv.compat                --------------------------
	.section	.nv.compat,"",@"SHT_CUDA_COMPAT_INFO"
	.align	4
        /*0000*/ 	.byte	0x02, 0x09, 0x00, 0x00, 0x02, 0x02, 0x01, 0x00, 0x02, 0x05, 0x05, 0x00, 0x03, 0x07, 0x01, 0x01
        /*0010*/ 	.byte	0x02, 0x03, 0x00, 0x00, 0x02, 0x06, 0x01, 0x00, 0x04, 0x0b, 0x08, 0x00, 0x09, 0x00, 0x00, 0x00
        /*0020*/ 	.byte	0x00, 0x00, 0x00, 0x00


//--------------------- .nv.info._ZN3cub18CUB_300001_SM_10006detail11EmptyKernelIvEEvv --------------------------
	.section	.nv.info._ZN3cub18CUB_300001_SM_10006detail11EmptyKernelIvEEvv,"",@"SHT_CUDA_INFO"
	.sectionflags	@""
	.align	4


	//----- nvinfo : EIATTR_CUDA_API_VERSION
	.align		4
        /*0000*/ 	.byte	0x04, 0x37
        /*0002*/ 	.short	(.L_62 - .L_61)
.L_61:
        /*0004*/ 	.word	0x00000082


	//----- nvinfo : EIATTR_SPARSE_MMA_MASK
	.align		4
.L_62:
        /*0008*/ 	.byte	0x03, 0x50
        /*000a*/ 	.short	0x0000


	//----- nvinfo : EIATTR_MAXREG_COUNT
	.align		4
        /*000c*/ 	.byte	0x03, 0x1b
        /*000e*/ 	.short	0x00ff


	//----- nvinfo : EIATTR_MERCURY_ISA_VERSION
	.align		4
        /*0010*/ 	.byte	0x03, 0x5f
        /*0012*/ 	.short	0x0101


	//----- nvinfo : EIATTR_VRC_CTA_INIT_COUNT
	.align		4
        /*0014*/ 	.byte	0x02, 0x4a
	.zero		1
	.zero		1


	//----- nvinfo : EIATTR_EXIT_INSTR_OFFSETS
	.align		4
        /*0018*/ 	.byte	0x04, 0x1c
        /*001a*/ 	.short	(.L_64 - .L_63)


	//   ....[0]....
.L_63:
        /*001c*/ 	.word	0x00000010


	//----- nvinfo : EIATTR_SW_WAR
	.align		4
.L_64:
        /*0020*/ 	.byte	0x04, 0x36
        /*0022*/ 	.short	(.L_66 - .L_65)
.L_65:
        /*0024*/ 	.word	0x00000008
.L_66:


//--------------------- .nv.info._Z24decode_arithmetic_kernelPKhPKfPhmjm --------------------------
	.section	.nv.info._Z24decode_arithmetic_kernelPKhPKfPhmjm,"",@"SHT_CUDA_INFO"
	.sectionflags	@""
	.align	4


	//----- nvinfo : EIATTR_CUDA_API_VERSION
	.align		4
        /*0000*/ 	.byte	0x04, 0x37
        /*0002*/ 	.short	(.L_68 - .L_67)
.L_67:
        /*0004*/ 	.word	0x00000082


	//----- nvinfo : EIATTR_KPARAM_INFO
	.align		4
.L_68:
        /*0008*/ 	.byte	0x04, 0x17
        /*000a*/ 	.short	(.L_70 - .L_69)
.L_69:
        /*000c*/ 	.word	0x00000000
        /*0010*/ 	.short	0x0005
        /*0012*/ 	.short	0x0028
        /*0014*/ 	.byte	0x00, 0xf0, 0x21, 0x00


	//----- nvinfo : EIATTR_KPARAM_INFO
	.align		4
.L_70:
        /*0018*/ 	.byte	0x04, 0x17
        /*001a*/ 	.short	(.L_72 - .L_71)
.L_71:
        /*001c*/ 	.word	0x00000000
        /*0020*/ 	.short	0x0004
        /*0022*/ 	.short	0x0020
        /*0024*/ 	.byte	0x00, 0xf0, 0x11, 0x00


	//----- nvinfo : EIATTR_KPARAM_INFO
	.align		4
.L_72:
        /*0028*/ 	.byte	0x04, 0x17
        /*002a*/ 	.short	(.L_74 - .L_73)
.L_73:
        /*002c*/ 	.word	0x00000000
        /*0030*/ 	.short	0x0003
        /*0032*/ 	.short	0x0018
        /*0034*/ 	.byte	0x00, 0xf0, 0x21, 0x00


	//----- nvinfo : EIATTR_KPARAM_INFO
	.align		4
.L_74:
        /*0038*/ 	.byte	0x04, 0x17
        /*003a*/ 	.short	(.L_76 - .L_75)
.L_75:
        /*003c*/ 	.word	0x00000000
        /*0040*/ 	.short	0x0002
        /*0042*/ 	.short	0x0010
        /*0044*/ 	.byte	0x00, 0xf5, 0x21, 0x00


	//----- nvinfo : EIATTR_KPARAM_INFO
	.align		4
.L_76:
        /*0048*/ 	.byte	0x04, 0x17
        /*004a*/ 	.short	(.L_78 - .L_77)
.L_77:
        /*004c*/ 	.word	0x00000000
        /*0050*/ 	.short	0x0001
        /*0052*/ 	.short	0x0008
        /*0054*/ 	.byte	0x00, 0xf5, 0x21, 0x00


	//----- nvinfo : EIATTR_KPARAM_INFO
	.align		4
.L_78:
        /*0058*/ 	.byte	0x04, 0x17
        /*005a*/ 	.short	(.L_80 - .L_79)
.L_79:
        /*005c*/ 	.word	0x00000000
        /*0060*/ 	.short	0x0000
        /*0062*/ 	.short	0x0000
        /*0064*/ 	.byte	0x00, 0xf5, 0x21, 0x00


	//----- nvinfo : EIATTR_SPARSE_MMA_MASK
	.align		4
.L_80:
        /*0068*/ 	.byte	0x03, 0x50
        /*006a*/ 	.short	0x0000


	//----- nvinfo : EIATTR_MAXREG_COUNT
	.align		4
        /*006c*/ 	.byte	0x03, 0x1b
        /*006e*/ 	.short	0x00ff


	//----- nvinfo : EIATTR_MERCURY_ISA_VERSION
	.align		4
        /*0070*/ 	.byte	0x03, 0x5f
        /*0072*/ 	.short	0x0101


	//----- nvinfo : EIATTR_VRC_CTA_INIT_COUNT
	.align		4
        /*0074*/ 	.byte	0x02, 0x4a
	.zero		1
	.zero		1


	//----- nvinfo : EIATTR_EXIT_INSTR_OFFSETS
	.align		4
        /*0078*/ 	.byte	0x04, 0x1c
        /*007a*/ 	.short	(.L_82 - .L_81)


	//   ....[0]....
.L_81:
        /*007c*/ 	.word	0x00000010


	//----- nvinfo : EIATTR_CBANK_PARAM_SIZE
	.align		4
.L_82:
        /*0080*/ 	.byte	0x03, 0x19
        /*0082*/ 	.short	0x0030


	//----- nvinfo : EIATTR_PARAM_CBANK
	.align		4
        /*0084*/ 	.byte	0x04, 0x0a
        /*0086*/ 	.short	(.L_84 - .L_83)
	.align		4
.L_83:
        /*0088*/ 	.word	index@(.nv.constant0._Z24decode_arithmetic_kernelPKhPKfPhmjm)
        /*008c*/ 	.short	0x0380
        /*008e*/ 	.short	0x0030


	//----- nvinfo : EIATTR_SW_WAR
	.align		4
.L_84:
        /*0090*/ 	.byte	0x04, 0x36
        /*0092*/ 	.short	(.L_86 - .L_85)
.L_85:
        /*0094*/ 	.word	0x00000008
.L_86:


//--------------------- .nv.info._Z24encode_arithmetic_kernelPKhPKfPhmj --------------------------
	.section	.nv.info._Z24encode_arithmetic_kernelPKhPKfPhmj,"",@"SHT_CUDA_INFO"
	.sectionflags	@""
	.align	4


	//----- nvinfo : EIATTR_CUDA_API_VERSION
	.align		4
        /*0000*/ 	.byte	0x04, 0x37
        /*0002*/ 	.short	(.L_88 - .L_87)
.L_87:
        /*0004*/ 	.word	0x00000082


	//----- nvinfo : EIATTR_KPARAM_INFO
	.align		4
.L_88:
        /*0008*/ 	.byte	0x04, 0x17
        /*000a*/ 	.short	(.L_90 - .L_89)
.L_89:
        /*000c*/ 	.word	0x00000000
        /*0010*/ 	.short	0x0004
        /*0012*/ 	.short	0x0020
        /*0014*/ 	.byte	0x00, 0xf0, 0x11, 0x00


	//----- nvinfo : EIATTR_KPARAM_INFO
	.align		4
.L_90:
        /*0018*/ 	.byte	0x04, 0x17
        /*001a*/ 	.short	(.L_92 - .L_91)
.L_91:
        /*001c*/ 	.word	0x00000000
        /*0020*/ 	.short	0x0003
        /*0022*/ 	.short	0x0018
        /*0024*/ 	.byte	0x00, 0xf0, 0x21, 0x00


	//----- nvinfo : EIATTR_KPARAM_INFO
	.align		4
.L_92:
        /*0028*/ 	.byte	0x04, 0x17
        /*002a*/ 	.short	(.L_94 - .L_93)
.L_93:
        /*002c*/ 	.word	0x00000000
        /*0030*/ 	.short	0x0002
        /*0032*/ 	.short	0x0010
        /*0034*/ 	.byte	0x00, 0xf5, 0x21, 0x00


	//----- nvinfo : EIATTR_KPARAM_INFO
	.align		4
.L_94:
        /*0038*/ 	.byte	0x04, 0x17
        /*003a*/ 	.short	(.L_96 - .L_95)
.L_95:
        /*003c*/ 	.word	0x00000000
        /*0040*/ 	.short	0x0001
        /*0042*/ 	.short	0x0008
        /*0044*/ 	.byte	0x00, 0xf5, 0x21, 0x00


	//----- nvinfo : EIATTR_KPARAM_INFO
	.align		4
.L_96:
        /*0048*/ 	.byte	0x04, 0x17
        /*004a*/ 	.short	(.L_98 - .L_97)
.L_97:
        /*004c*/ 	.word	0x00000000
        /*0050*/ 	.short	0x0000
        /*0052*/ 	.short	0x0000
        /*0054*/ 	.byte	0x00, 0xf5, 0x21, 0x00


	//----- nvinfo : EIATTR_SPARSE_MMA_MASK
	.align		4
.L_98:
        /*0058*/ 	.byte	0x03, 0x50
        /*005a*/ 	.short	0x0000


	//----- nvinfo : EIATTR_MAXREG_COUNT
	.align		4
        /*005c*/ 	.byte	0x03, 0x1b
        /*005e*/ 	.short	0x00ff


	//----- nvinfo : EIATTR_MERCURY_ISA_VERSION
	.align		4
        /*0060*/ 	.byte	0x03, 0x5f
        /*0062*/ 	.short	0x0101


	//----- nvinfo : EIATTR_VRC_CTA_INIT_COUNT
	.align		4
        /*0064*/ 	.byte	0x02, 0x4a
	.zero		1
	.zero		1


	//----- nvinfo : EIATTR_EXIT_INSTR_OFFSETS
	.align		4
        /*0068*/ 	.byte	0x04, 0x1c
        /*006a*/ 	.short	(.L_100 - .L_99)


	//   ....[0]....
.L_99:
        /*006c*/ 	.word	0x00000090


	//   ....[1]....
        /*0070*/ 	.word	0x00000930


	//----- nvinfo : EIATTR_CRS_STACK_SIZE
	.align		4
.L_100:
        /*0074*/ 	.byte	0x04, 0x1e
        /*0076*/ 	.short	(.L_102 - .L_101)
.L_101:
        /*0078*/ 	.word	0x00000000


	//----- nvinfo : EIATTR_CBANK_PARAM_SIZE
	.align		4
.L_102:
        /*007c*/ 	.byte	0x03, 0x19
        /*007e*/ 	.short	0x0024


	//----- nvinfo : EIATTR_PARAM_CBANK
	.align		4
        /*0080*/ 	.byte	0x04, 0x0a
        /*0082*/ 	.short	(.L_104 - .L_103)
	.align		4
.L_103:
        /*0084*/ 	.word	index@(.nv.constant0._Z24encode_arithmetic_kernelPKhPKfPhmj)
        /*0088*/ 	.short	0x0380
        /*008a*/ 	.short	0x0024


	//----- nvinfo : EIATTR_SW_WAR
	.align		4
.L_104:
        /*008c*/ 	.byte	0x04, 0x36
        /*008e*/ 	.short	(.L_106 - .L_105)
.L_105:
        /*0090*/ 	.word	0x00000008
.L_106:


//--------------------- .nv.callgraph             --------------------------
	.section	.nv.callgraph,"",@"SHT_CUDA_CALLGRAPH"
	.align	4
	.sectionentsize	8
	.align		4
        /*0000*/ 	.word	0x00000000
	.align		4
        /*0004*/ 	.word	0xffffffff
	.align		4
        /*0008*/ 	.word	0x00000000
	.align		4
        /*000c*/ 	.word	0xfffffffe
	.align		4
        /*0010*/ 	.word	0x00000000
	.align		4
        /*0014*/ 	.word	0xfffffffd
	.align		4
        /*0018*/ 	.word	0x00000000
	.align		4
        /*001c*/ 	.word	0xfffffffc


//--------------------- .nv.constant4             --------------------------
	.section	.nv.constant4,"a",@progbits
	.align	8
	.align		8
.nv.constant4:
        /*0000*/ 	.dword	_ZN34_INTERNAL_7634a02a_4_k_cu_c3d2bdf74cuda3std3__45__cpo5beginE
	.align		8
        /*0008*/ 	.dword	_ZN34_INTERNAL_7634a02a_4_k_cu_c3d2bdf74cuda3std3__45__cpo3endE
	.align		8
        /*0010*/ 	.dword	_ZN34_INTERNAL_7634a02a_4_k_cu_c3d2bdf74cuda3std3__45__cpo6cbeginE
	.align		8
        /*0018*/ 	.dword	_ZN34_INTERNAL_7634a02a_4_k_cu_c3d2bdf74cuda3std3__45__cpo4cendE
	.align		8
        /*0020*/ 	.dword	_ZN34_INTERNAL_7634a02a_4_k_cu_c3d2bdf74cuda3std3__45__cpo6rbeginE
	.align		8
        /*0028*/ 	.dword	_ZN34_INTERNAL_7634a02a_4_k_cu_c3d2bdf74cuda3std3__45__cpo4rendE
	.align		8
        /*0030*/ 	.dword	_ZN34_INTERNAL_7634a02a_4_k_cu_c3d2bdf74cuda3std3__45__cpo7crbeginE
	.align		8
        /*0038*/ 	.dword	_ZN34_INTERNAL_7634a02a_4_k_cu_c3d2bdf74cuda3std3__45__cpo5crendE
	.align		8
        /*0040*/ 	.dword	_ZN34_INTERNAL_7634a02a_4_k_cu_c3d2bdf74cuda3std3__436_GLOBAL__N__7634a02a_4_k_cu_c3d2bdf76ignoreE
	.align		8
        /*0048*/ 	.dword	_ZN34_INTERNAL_7634a02a_4_k_cu_c3d2bdf74cuda3std3__419piecewise_constructE
	.align		8
        /*0050*/ 	.dword	_ZN34_INTERNAL_7634a02a_4_k_cu_c3d2bdf74cuda3std3__48in_placeE
	.align		8
        /*0058*/ 	.dword	_ZN34_INTERNAL_7634a02a_4_k_cu_c3d2bdf74cuda3std3__420unreachable_sentinelE
	.align		8
        /*0060*/ 	.dword	_ZN34_INTERNAL_7634a02a_4_k_cu_c3d2bdf74cuda3std3__47nulloptE
	.align		8
        /*0068*/ 	.dword	_ZN34_INTERNAL_7634a02a_4_k_cu_c3d2bdf74cuda3std3__48unexpectE
	.align		8
        /*0070*/ 	.dword	_ZN34_INTERNAL_7634a02a_4_k_cu_c3d2bdf74cuda3std6ranges3__45__cpo4swapE
	.align		8
        /*0078*/ 	.dword	_ZN34_INTERNAL_7634a02a_4_k_cu_c3d2bdf74cuda3std6ranges3__45__cpo9iter_moveE
	.align		8
        /*0080*/ 	.dword	_ZN34_INTERNAL_7634a02a_4_k_cu_c3d2bdf74cuda3std6ranges3__45__cpo5beginE
	.align		8
        /*0088*/ 	.dword	_ZN34_INTERNAL_7634a02a_4_k_cu_c3d2bdf74cuda3std6ranges3__45__cpo3endE
	.align		8
        /*0090*/ 	.dword	_ZN34_INTERNAL_7634a02a_4_k_cu_c3d2bdf74cuda3std6ranges3__45__cpo6cbeginE
	.align		8
        /*0098*/ 	.dword	_ZN34_INTERNAL_7634a02a_4_k_cu_c3d2bdf74cuda3std6ranges3__45__cpo4cendE
	.align		8
        /*00a0*/ 	.dword	_ZN34_INTERNAL_7634a02a_4_k_cu_c3d2bdf74cuda3std6ranges3__45__cpo7advanceE
	.align		8
        /*00a8*/ 	.dword	_ZN34_INTERNAL_7634a02a_4_k_cu_c3d2bdf74cuda3std6ranges3__45__cpo9iter_swapE
	.align		8
        /*00b0*/ 	.dword	_ZN34_INTERNAL_7634a02a_4_k_cu_c3d2bdf74cuda3std6ranges3__45__cpo4nextE
	.align		8
        /*00b8*/ 	.dword	_ZN34_INTERNAL_7634a02a_4_k_cu_c3d2bdf74cuda3std6ranges3__45__cpo4prevE
	.align		8
        /*00c0*/ 	.dword	_ZN34_INTERNAL_7634a02a_4_k_cu_c3d2bdf74cuda3std6ranges3__45__cpo4dataE
	.align		8
        /*00c8*/ 	.dword	_ZN34_INTERNAL_7634a02a_4_k_cu_c3d2bdf74cuda3std6ranges3__45__cpo5cdataE
	.align		8
        /*00d0*/ 	.dword	_ZN34_INTERNAL_7634a02a_4_k_cu_c3d2bdf74cuda3std6ranges3__45__cpo4sizeE
	.align		8
        /*00d8*/ 	.dword	_ZN34_INTERNAL_7634a02a_4_k_cu_c3d2bdf74cuda3std6ranges3__45__cpo5ssizeE
	.align		8
        /*00e0*/ 	.dword	_ZN34_INTERNAL_7634a02a_4_k_cu_c3d2bdf74cuda3std6ranges3__45__cpo8distanceE
	.align		8
        /*00e8*/ 	.dword	_ZN34_INTERNAL_7634a02a_4_k_cu_c3d2bdf76thrust24THRUST_300001_SM_1000_NS8cuda_cub3parE
	.align		8
        /*00f0*/ 	.dword	_ZN34_INTERNAL_7634a02a_4_k_cu_c3d2bdf76thrust24THRUST_300001_SM_1000_NS8cuda_cub10par_nosyncE
	.align		8
        /*00f8*/ 	.dword	_ZN34_INTERNAL_7634a02a_4_k_cu_c3d2bdf76thrust24THRUST_300001_SM_1000_NS6system6detail10sequential3seqE
	.align		8
        /*0100*/ 	.dword	_ZN34_INTERNAL_7634a02a_4_k_cu_c3d2bdf76thrust24THRUST_300001_SM_1000_NS12placeholders2_1E
	.align		8
        /*0108*/ 	.dword	_ZN34_INTERNAL_7634a02a_4_k_cu_c3d2bdf76thrust24THRUST_300001_SM_1000_NS12placeholders2_2E
	.align		8
        /*0110*/ 	.dword	_ZN34_INTERNAL_7634a02a_4_k_cu_c3d2bdf76thrust24THRUST_300001_SM_1000_NS12placeholders2_3E
	.align		8
        /*0118*/ 	.dword	_ZN34_INTERNAL_7634a02a_4_k_cu_c3d2bdf76thrust24THRUST_300001_SM_1000_NS12placeholders2_4E
	.align		8
        /*0120*/ 	.dword	_ZN34_INTERNAL_7634a02a_4_k_cu_c3d2bdf76thrust24THRUST_300001_SM_1000_NS12placeholders2_5E
	.align		8
        /*0128*/ 	.dword	_ZN34_INTERNAL_7634a02a_4_k_cu_c3d2bdf76thrust24THRUST_300001_SM_1000_NS12placeholders2_6E
	.align		8
        /*0130*/ 	.dword	_ZN34_INTERNAL_7634a02a_4_k_cu_c3d2bdf76thrust24THRUST_300001_SM_1000_NS12placeholders2_7E
	.align		8
        /*0138*/ 	.dword	_ZN34_INTERNAL_7634a02a_4_k_cu_c3d2bdf76thrust24THRUST_300001_SM_1000_NS12placeholders2_8E
	.align		8
        /*0140*/ 	.dword	_ZN34_INTERNAL_7634a02a_4_k_cu_c3d2bdf76thrust24THRUST_300001_SM_1000_NS12placeholders2_9E
	.align		8
        /*0148*/ 	.dword	_ZN34_INTERNAL_7634a02a_4_k_cu_c3d2bdf76thrust24THRUST_300001_SM_1000_NS12placeholders3_10E
	.align		8
        /*0150*/ 	.dword	_ZN34_INTERNAL_7634a02a_4_k_cu_c3d2bdf76thrust24THRUST_300001_SM_1000_NS3seqE


//--------------------- .text._ZN3cub18CUB_300001_SM_10006detail11EmptyKernelIvEEvv --------------------------
	.section	.text._ZN3cub18CUB_300001_SM_10006detail11EmptyKernelIvEEvv,"ax",@progbits
	.align	128
        .global         _ZN3cub18CUB_300001_SM_10006detail11EmptyKernelIvEEvv
        .type           _ZN3cub18CUB_300001_SM_10006detail11EmptyKernelIvEEvv,@function
        .size           _ZN3cub18CUB_300001_SM_10006detail11EmptyKernelIvEEvv,(.L_x_17 - _ZN3cub18CUB_300001_SM_10006detail11EmptyKernelIvEEvv)
        .other          _ZN3cub18CUB_300001_SM_10006detail11EmptyKernelIvEEvv,@"STO_CUDA_ENTRY STV_DEFAULT"
_ZN3cub18CUB_300001_SM_10006detail11EmptyKernelIvEEvv:
.text._ZN3cub18CUB_300001_SM_10006detail11EmptyKernelIvEEvv:
[----:B------:R-:W-:Y:S01]  /*0000*/  LDC R1, c[0x0][0x37c] ;  /* 0x0000df00ff017b82 */ /* 0x000fe20000000800 */
[----:B------:R-:W-:Y:S05]  /*0010*/  EXIT ;  /* 0x000000000000794d */ /* 0x000fea0003800000 */
.L_x_0:
[----:B------:R-:W-:-:S00]  /*0020*/  BRA `(.L_x_0) ;  /* 0xfffffffc00fc7947 */ /* 0x000fc0000383ffff */
[----:B------:R-:W-:-:S00]  /*0030*/  NOP ;  /* 0x0000000000007918 */ /* 0x000fc00000000000 */
        /* <DEDUP_REMOVED lines=12> */
.L_x_17:


//--------------------- .text._Z24decode_arithmetic_kernelPKhPKfPhmjm --------------------------
	.section	.text._Z24decode_arithmetic_kernelPKhPKfPhmjm,"ax",@progbits
	.align	128
        .global         _Z24decode_arithmetic_kernelPKhPKfPhmjm
        .type           _Z24decode_arithmetic_kernelPKhPKfPhmjm,@function
        .size           _Z24decode_arithmetic_kernelPKhPKfPhmjm,(.L_x_18 - _Z24decode_arithmetic_kernelPKhPKfPhmjm)
        .other          _Z24decode_arithmetic_kernelPKhPKfPhmjm,@"STO_CUDA_ENTRY STV_DEFAULT"
_Z24decode_arithmetic_kernelPKhPKfPhmjm:
.text._Z24decode_arithmetic_kernelPKhPKfPhmjm:
[----:B------:R-:W-:Y:S01]  /*0000*/  LDC R1, c[0x0][0x37c] ;  /* 0x0000df00ff017b82 */ /* 0x000fe20000000800 */
[----:B------:R-:W-:Y:S05]  /*0010*/  EXIT ;  /* 0x000000000000794d */ /* 0x000fea0003800000 */
.L_x_1:
        /* <DEDUP_REMOVED lines=14> */
.L_x_18:


//--------------------- .text._Z24encode_arithmetic_kernelPKhPKfPhmj --------------------------
	.section	.text._Z24encode_arithmetic_kernelPKhPKfPhmj,"ax",@progbits
	.align	128
        .global         _Z24encode_arithmetic_kernelPKhPKfPhmj
        .type           _Z24encode_arithmetic_kernelPKhPKfPhmj,@function
        .size           _Z24encode_arithmetic_kernelPKhPKfPhmj,(.L_x_19 - _Z24encode_arithmetic_kernelPKhPKfPhmj)
        .other          _Z24encode_arithmetic_kernelPKhPKfPhmj,@"STO_CUDA_ENTRY STV_DEFAULT"
_Z24encode_arithmetic_kernelPKhPKfPhmj:
.text._Z24encode_arithmetic_kernelPKhPKfPhmj:
[----:B------:R-:W-:Y:S01]  /*0000*/  LDC R1, c[0x0][0x37c] ;  /* 0x0000df00ff017b82 */ /* 0x000fe20000000800 */
[----:B------:R-:W0:Y:S07]  /*0010*/  S2R R3, SR_TID.X ;  /* 0x0000000000037919 */ /* 0x000e2e0000002100 */
[----:B------:R-:W0:Y:S01]  /*0020*/  S2UR UR4, SR_CTAID.X ;  /* 0x00000000000479c3 */ /* 0x000e220000002500 */
[----:B------:R-:W1:Y:S07]  /*0030*/  LDCU.64 UR6, c[0x0][0x398] ;  /* 0x00007300ff0677ac */ /* 0x000e6e0008000a00 */
[----:B------:R-:W0:Y:S02]  /*0040*/  LDC R4, c[0x0][0x360] ;  /* 0x0000d800ff047b82 */ /* 0x000e240000000800 */
[----:B0-----:R-:W-:-:S05]  /*0050*/  IMAD R4, R4, UR4, R3 ;  /* 0x0000000404047c24 */ /* 0x001fca000f8e0203 */
[----:B-1----:R-:W-:Y:S02]  /*0060*/  ISETP.GE.U32.AND P0, PT, R4, UR6, PT ;  /* 0x0000000604007c0c */ /* 0x002fe4000bf06070 */
[----:B------:R-:W-:-:S04]  /*0070*/  SHF.R.S32.HI R3, RZ, 0x1f, R4 ;  /* 0x0000001fff037819 */ /* 0x000fc80000011404 */
[----:B------:R-:W-:-:S13]  /*0080*/  ISETP.GE.U32.AND.EX P0, PT, R3, UR7, PT, P0 ;  /* 0x0000000703007c0c */ /* 0x000fda000bf06100 */
[----:B------:R-:W-:Y:S05]  /*0090*/  @P0 EXIT ;  /* 0x000000000000094d */ /* 0x000fea0003800000 */
[----:B------:R-:W0:Y:S01]  /*00a0*/  LDCU.64 UR4, c[0x0][0x380] ;  /* 0x00007000ff0477ac */ /* 0x000e220008000a00 */
[----:B------:R-:W1:Y:S01]  /*00b0*/  LDCU.64 UR6, c[0x0][0x358] ;  /* 0x00006b00ff0677ac */ /* 0x000e620008000a00 */
[----:B0-----:R-:W-:-:S04]  /*00c0*/  IADD3 R6, P0, PT, R4, UR4, RZ ;  /* 0x0000000404067c10 */ /* 0x001fc8000ff1e0ff */
[----:B------:R-:W-:Y:S01]  /*00d0*/  IADD3.X R7, PT, PT, R3, UR5, RZ, P0, !PT ;  /* 0x0000000503077c10 */ /* 0x000fe200087fe4ff */
[----:B------:R-:W0:Y:S04]  /*00e0*/  LDCU.64 UR4, c[0x0][0x390] ;  /* 0x00007200ff0477ac */ /* 0x000e280008000a00 */
[----:B-1----:R-:W2:Y:S01]  /*00f0*/  LDG.E.U8 R6, desc[UR6][R6.64] ;  /* 0x0000000606067981 */ /* 0x002ea2000c1e1100 */
[----:B------:R-:W-:Y:S01]  /*0100*/  BSSY.RECONVERGENT B0, `(.L_x_2) ;  /* 0x0000074000007945 */ /* 0x000fe20003800200 */
[----:B------:R-:W-:Y:S01]  /*0110*/  HFMA2 R5, -RZ, RZ, 0, 0 ;  /* 0x00000000ff057431 */ /* 0x000fe200000001ff */
[----:B0-----:R-:W-:-:S04]  /*0120*/  LEA R0, P1, R4, UR4, 0x2 ;  /* 0x0000000404007c11 */ /* 0x001fc8000f8210ff */
[----:B------:R-:W-:Y:S02]  /*0130*/  LEA.HI.X R4, R4, UR5, R3, 0x2, P1 ;  /* 0x0000000504047c11 */ /* 0x000fe400088f1403 */
[----:B--2---:R-:W-:-:S13]  /*0140*/  ISETP.NE.AND P0, PT, R6, RZ, PT ;  /* 0x000000ff0600720c */ /* 0x004fda0003f05270 */
[----:B------:R-:W-:Y:S05]  /*0150*/  @!P0 BRA `(.L_x_3) ;  /* 0x0000000400b88947 */ /* 0x000fea0003800000 */
[C---:B------:R-:W-:Y:S01]  /*0160*/  ISETP.GE.U32.AND P1, PT, R6.reuse, 0x10, PT ;  /* 0x000000100600780c */ /* 0x040fe20003f26070 */
[----:B------:R-:W-:Y:S01]  /*0170*/  BSSY.RECONVERGENT B1, `(.L_x_4) ;  /* 0x0000033000017945 */ /* 0x000fe20003800200 */
[----:B------:R-:W-:Y:S01]  /*0180*/  LOP3.LUT R21, R6, 0xf, RZ, 0xc0, !PT ;  /* 0x0000000f06157812 */ /* 0x000fe200078ec0ff */
[----:B------:R-:W-:Y:S01]  /*0190*/  IMAD.MOV.U32 R5, RZ, RZ, RZ ;  /* 0x000000ffff057224 */ /* 0x000fe200078e00ff */
[----:B------:R-:W-:Y:S02]  /*01a0*/  MOV R7, RZ ;  /* 0x000000ff00077202 */ /* 0x000fe40000000f00 */
[----:B------:R-:W-:-:S07]  /*01b0*/  ISETP.NE.AND P0, PT, R21, RZ, PT ;  /* 0x000000ff1500720c */ /* 0x000fce0003f05270 */
[----:B------:R-:W-:Y:S06]  /*01c0*/  @!P1 BRA `(.L_x_5) ;  /* 0x0000000000b49947 */ /* 0x000fec0003800000 */
[----:B------:R-:W0:Y:S01]  /*01d0*/  LDCU.64 UR4, c[0x0][0x388] ;  /* 0x00007100ff0477ac */ /* 0x000e220008000a00 */
[----:B------:R-:W-:Y:S01]  /*01e0*/  LOP3.LUT R7, R6, 0xf0, RZ, 0xc0, !PT ;  /* 0x000000f006077812 */ /* 0x000fe200078ec0ff */
[----:B------:R-:W-:-:S03]  /*01f0*/  IMAD.MOV.U32 R5, RZ, RZ, RZ ;  /* 0x000000ffff057224 */ /* 0x000fc600078e00ff */
[----:B------:R-:W-:Y:S01]  /*0200*/  IADD3 R23, PT, PT, -R7, RZ, RZ ;  /* 0x000000ff07177210 */ /* 0x000fe20007ffe1ff */
[----:B0-----:R-:W-:-:S04]  /*0210*/  UIADD3 UR4, UP0, UPT, UR4, 0x20, URZ ;  /* 0x0000002004047890 */ /* 0x001fc8000ff1e0ff */
[----:B------:R-:W-:Y:S02]  /*0220*/  UIADD3.X UR5, UPT, UPT, URZ, UR5, URZ, UP0, !UPT ;  /* 0x00000005ff057290 */ /* 0x000fe400087fe4ff */
[----:B------:R-:W-:-:S04]  /*0230*/  IMAD.U32 R2, RZ, RZ, UR4 ;  /* 0x00000004ff027e24 */ /* 0x000fc8000f8e00ff */
[----:B------:R-:W-:-:S07]  /*0240*/  MOV R3, UR5 ;  /* 0x0000000500037c02 */ /* 0x000fce0008000f00 */
.L_x_6:
[----:B------:R-:W2:Y:S04]  /*0250*/  LDG.E R20, desc[UR6][R2.64+-0x20] ;  /* 0xffffe00602147981 */ /* 0x000ea8000c1e1900 */
[----:B------:R-:W3:Y:S04]  /*0260*/  LDG.E R19, desc[UR6][R2.64+-0x1c] ;  /* 0xffffe40602137981 */ /* 0x000ee8000c1e1900 */
[----:B------:R-:W4:Y:S04]  /*0270*/  LDG.E R22, desc[UR6][R2.64+-0x18] ;  /* 0xffffe80602167981 */ /* 0x000f28000c1e1900 */
[----:B------:R-:W5:Y:S04]  /*0280*/  LDG.E R24, desc[UR6][R2.64+-0x14] ;  /* 0xffffec0602187981 */ /* 0x000f68000c1e1900 */
        /* <DEDUP_REMOVED lines=11> */
[----:B------:R0:W5:Y:S01]  /*0340*/  LDG.E R8, desc[UR6][R2.64+0x1c] ;  /* 0x00001c0602087981 */ /* 0x000162000c1e1900 */
[----:B------:R-:W-:-:S05]  /*0350*/  VIADD R23, R23, 0x10 ;  /* 0x0000001017177836 */ /* 0x000fca0000000000 */
[----:B------:R-:W-:Y:S02]  /*0360*/  ISETP.NE.AND P1, PT, R23, RZ, PT ;  /* 0x000000ff1700720c */ /* 0x000fe40003f25270 */
[----:B0-----:R-:W-:-:S04]  /*0370*/  IADD3 R2, P2, PT, R2, 0x40, RZ ;  /* 0x0000004002027810 */ /* 0x001fc80007f5e0ff */
[----:B------:R-:W-:Y:S01]  /*0380*/  IADD3.X R3, PT, PT, RZ, R3, RZ, P2, !PT ;  /* 0x00000003ff037210 */ /* 0x000fe200017fe4ff */
[----:B--2---:R-:W-:-:S04]  /*0390*/  FADD R20, R20, R5 ;  /* 0x0000000514147221 */ /* 0x004fc80000000000 */
[----:B---3--:R-:W-:-:S04]  /*03a0*/  FADD R19, R20, R19 ;  /* 0x0000001314137221 */ /* 0x008fc80000000000 */
[----:B----4-:R-:W-:-:S04]  /*03b0*/  FADD R19, R19, R22 ;  /* 0x0000001613137221 */ /* 0x010fc80000000000 */
[----:B-----5:R-:W-:-:S04]  /*03c0*/  FADD R19, R19, R24 ;  /* 0x0000001813137221 */ /* 0x020fc80000000000 */
[----:B------:R-:W-:-:S04]  /*03d0*/  FADD R19, R19, R26 ;  /* 0x0000001a13137221 */ /* 0x000fc80000000000 */
        /* <DEDUP_REMOVED lines=10> */
[----:B------:R-:W-:Y:S01]  /*0480*/  FADD R5, R9, R8 ;  /* 0x0000000809057221 */ /* 0x000fe20000000000 */
[----:B------:R-:W-:Y:S06]  /*0490*/  @P1 BRA `(.L_x_6) ;  /* 0xfffffffc006c1947 */ /* 0x000fec000383ffff */
.L_x_5:
[----:B------:R-:W-:Y:S05]  /*04a0*/  BSYNC.RECONVERGENT B1 ;  /* 0x0000000000017941 */ /* 0x000fea0003800200 */
.L_x_4:
[----:B------:R-:W-:Y:S05]  /*04b0*/  @!P0 BRA `(.L_x_3) ;  /* 0x0000000000e08947 */ /* 0x000fea0003800000 */
[----:B------:R-:W-:Y:S01]  /*04c0*/  ISETP.GE.U32.AND P0, PT, R21, 0x8, PT ;  /* 0x000000081500780c */ /* 0x000fe20003f06070 */
[----:B------:R-:W-:Y:S01]  /*04d0*/  BSSY.RECONVERGENT B1, `(.L_x_7) ;  /* 0x0000017000017945 */ /* 0x000fe20003800200 */
[----:B------:R-:W-:-:S04]  /*04e0*/  LOP3.LUT R10, R6, 0x7, RZ, 0xc0, !PT ;  /* 0x00000007060a7812 */ /* 0x000fc800078ec0ff */
[----:B------:R-:W-:-:S07]  /*04f0*/  ISETP.NE.AND P1, PT, R10, RZ, PT ;  /* 0x000000ff0a00720c */ /* 0x000fce0003f25270 */
[----:B------:R-:W-:Y:S06]  /*0500*/  @!P0 BRA `(.L_x_8) ;  /* 0x00000000004c8947 */ /* 0x000fec0003800000 */
[----:B------:R-:W0:Y:S02]  /*0510*/  LDC.64 R2, c[0x0][0x388] ;  /* 0x0000e200ff027b82 */ /* 0x000e240000000a00 */
[----:B0-----:R-:W-:-:S05]  /*0520*/  IMAD.WIDE.U32 R2, R7, 0x4, R2 ;  /* 0x0000000407027825 */ /* 0x001fca00078e0002 */
[----:B------:R-:W2:Y:S04]  /*0530*/  LDG.E R8, desc[UR6][R2.64] ;  /* 0x0000000602087981 */ /* 0x000ea8000c1e1900 */
[----:B------:R-:W3:Y:S04]  /*0540*/  LDG.E R9, desc[UR6][R2.64+0x4] ;  /* 0x0000040602097981 */ /* 0x000ee8000c1e1900 */
[----:B------:R-:W4:Y:S04]  /*0550*/  LDG.E R11, desc[UR6][R2.64+0x8] ;  /* 0x00000806020b7981 */ /* 0x000f28000c1e1900 */
[----:B------:R-:W5:Y:S04]  /*0560*/  LDG.E R13, desc[UR6][R2.64+0xc] ;  /* 0x00000c06020d7981 */ /* 0x000f68000c1e1900 */
[----:B------:R-:W5:Y:S04]  /*0570*/  LDG.E R15, desc[UR6][R2.64+0x10] ;  /* 0x00001006020f7981 */ /* 0x000f68000c1e1900 */
[----:B------:R-:W5:Y:S04]  /*0580*/  LDG.E R17, desc[UR6][R2.64+0x14] ;  /* 0x0000140602117981 */ /* 0x000f68000c1e1900 */
[----:B------:R-:W5:Y:S04]  /*0590*/  LDG.E R19, desc[UR6][R2.64+0x18] ;  /* 0x0000180602137981 */ /* 0x000f68000c1e1900 */
[----:B------:R-:W5:Y:S01]  /*05a0*/  LDG.E R21, desc[UR6][R2.64+0x1c] ;  /* 0x00001c0602157981 */ /* 0x000f62000c1e1900 */
[----:B------:R-:W-:-:S02]  /*05b0*/  VIADD R7, R7, 0x8 ;  /* 0x0000000807077836 */ /* 0x000fc40000000000 */
[----:B--2---:R-:W-:-:S04]  /*05c0*/  FADD R8, R5, R8 ;  /* 0x0000000805087221 */ /* 0x004fc80000000000 */
[----:B---3--:R-:W-:-:S04]  /*05d0*/  FADD R8, R8, R9 ;  /* 0x0000000908087221 */ /* 0x008fc80000000000 */
[----:B----4-:R-:W-:-:S04]  /*05e0*/  FADD R8, R8, R11 ;  /* 0x0000000b08087221 */ /* 0x010fc80000000000 */
[----:B-----5:R-:W-:-:S04]  /*05f0*/  FADD R8, R8, R13 ;  /* 0x0000000d08087221 */ /* 0x020fc80000000000 */
[----:B------:R-:W-:-:S04]  /*0600*/  FADD R8, R8, R15 ;  /* 0x0000000f08087221 */ /* 0x000fc80000000000 */
[----:B------:R-:W-:-:S04]  /*0610*/  FADD R8, R8, R17 ;  /* 0x0000001108087221 */ /* 0x000fc80000000000 */
[----:B------:R-:W-:-:S04]  /*0620*/  FADD R8, R8, R19 ;  /* 0x0000001308087221 */ /* 0x000fc80000000000 */
[----:B------:R-:W-:-:S07]  /*0630*/  FADD R5, R8, R21 ;  /* 0x0000001508057221 */ /* 0x000fce0000000000 */
.L_x_8:
[----:B------:R-:W-:Y:S05]  /*0640*/  BSYNC.RECONVERGENT B1 ;  /* 0x0000000000017941 */ /* 0x000fea0003800200 */
.L_x_7:
        /* <DEDUP_REMOVED lines=11> */
[----:B------:R-:W5:Y:S01]  /*0700*/  LDG.E R14, desc[UR6][R2.64+0xc] ;  /* 0x00000c06020e7981 */ /* 0x000f62000c1e1900 */
[----:B------:R-:W-:Y:S01]  /*0710*/  IADD3 R7, PT, PT, R7, 0x4, RZ ;  /* 0x0000000407077810 */ /* 0x000fe20007ffe0ff */
[----:B--2---:R-:W-:-:S04]  /*0720*/  FADD R10, R5, R10 ;  /* 0x0000000a050a7221 */ /* 0x004fc80000000000 */
[----:B---3--:R-:W-:-:S04]  /*0730*/  FADD R9, R10, R9 ;  /* 0x000000090a097221 */ /* 0x008fc80000000000 */
[----:B----4-:R-:W-:-:S04]  /*0740*/  FADD R9, R9, R12 ;  /* 0x0000000c09097221 */ /* 0x010fc80000000000 */
[----:B-----5:R-:W-:-:S07]  /*0750*/  FADD R5, R9, R14 ;  /* 0x0000000e09057221 */ /* 0x020fce0000000000 */
.L_x_10:
[----:B------:R-:W-:Y:S05]  /*0760*/  BSYNC.RECONVERGENT B1 ;  /* 0x0000000000017941 */ /* 0x000fea0003800200 */
.L_x_9:
[----:B------:R-:W-:Y:S05]  /*0770*/  @!P1 BRA `(.L_x_3) ;  /* 0x0000000000309947 */ /* 0x000fea0003800000 */
[----:B------:R-:W0:Y:S01]  /*0780*/  LDC.64 R2, c[0x0][0x388] ;  /* 0x0000e200ff027b82 */ /* 0x000e220000000a00 */
[----:B------:R-:W-:Y:S02]  /*0790*/  IMAD.MOV R8, RZ, RZ, -R8 ;  /* 0x000000ffff087224 */ /* 0x000fe400078e0a08 */
[----:B0-----:R-:W-:-:S03]  /*07a0*/  IMAD.WIDE.U32 R2, R7, 0x4, R2 ;  /* 0x0000000407027825 */ /* 0x001fc600078e0002 */
[----:B------:R-:W-:-:S07]  /*07b0*/  MOV R7, R2 ;  /* 0x0000000200077202 */ /* 0x000fce0000000f00 */
.L_x_11:
[----:B------:R-:W-:-:S06]  /*07c0*/  MOV R2, R7 ;  /* 0x0000000700027202 */ /* 0x000fcc0000000f00 */
[----:B------:R0:W2:Y:S01]  /*07d0*/  LDG.E R2, desc[UR6][R2.64] ;  /* 0x0000000602027981 */ /* 0x0000a2000c1e1900 */
[----:B------:R-:W-:Y:S01]  /*07e0*/  VIADD R8, R8, 0x1 ;  /* 0x0000000108087836 */ /* 0x000fe20000000000 */
[----:B------:R-:W-:-:S04]  /*07f0*/  IADD3 R7, P1, PT, R7, 0x4, RZ ;  /* 0x0000000407077810 */ /* 0x000fc80007f3e0ff */
[----:B------:R-:W-:Y:S02]  /*0800*/  ISETP.NE.AND P0, PT, R8, RZ, PT ;  /* 0x000000ff0800720c */ /* 0x000fe40003f05270 */
[----:B0-----:R-:W-:Y:S01]  /*0810*/  IADD3.X R3, PT, PT, RZ, R3, RZ, P1, !PT ;  /* 0x00000003ff037210 */ /* 0x001fe20000ffe4ff */
[----:B--2---:R-:W-:-:S10]  /*0820*/  FADD R5, R2, R5 ;  /* 0x0000000502057221 */ /* 0x004fd40000000000 */
[----:B------:R-:W-:Y:S05]  /*0830*/  @P0 BRA `(.L_x_11) ;  /* 0xfffffffc00e00947 */ /* 0x000fea000383ffff */
.L_x_3:
[----:B------:R-:W-:Y:S05]  /*0840*/  BSYNC.RECONVERGENT B0 ;  /* 0x0000000000007941 */ /* 0x000fea0003800200 */
.L_x_2:
[----:B------:R-:W0:Y:S02]  /*0850*/  LDC.64 R2, c[0x0][0x388] ;  /* 0x0000e200ff027b82 */ /* 0x000e240000000a00 */
[----:B0-----:R-:W-:-:S06]  /*0860*/  IMAD.WIDE.U32 R6, R6, 0x4, R2 ;  /* 0x0000000406067825 */ /* 0x001fcc00078e0002 */
[----:B------:R-:W2:Y:S01]  /*0870*/  LDG.E R6, desc[UR6][R6.64] ;  /* 0x0000000606067981 */ /* 0x000ea2000c1e1900 */
[----:B------:R-:W-:Y:S01]  /*0880*/  FMUL R2, R5, 2.14748364800000000000e+09 ;  /* 0x4f00000005027820 */ /* 0x000fe20000400000 */
[----:B------:R-:W-:Y:S02]  /*0890*/  HFMA2 R9, -RZ, RZ, 0, 0 ;  /* 0x00000000ff097431 */ /* 0x000fe400000001ff */
[----:B------:R-:W-:Y:S01]  /*08a0*/  IMAD.MOV.U32 R11, RZ, RZ, RZ ;  /* 0x000000ffff0b7224 */ /* 0x000fe200078e00ff */
[----:B------:R0:W1:Y:S01]  /*08b0*/  F2I.U32.TRUNC.NTZ R8, R2 ;  /* 0x0000000200087305 */ /* 0x000062000020f000 */
[----:B--2---:R-:W-:-:S04]  /*08c0*/  FADD R5, R6, R5 ;  /* 0x0000000506057221 */ /* 0x004fc80000000000 */
[----:B------:R-:W-:-:S06]  /*08d0*/  FMUL R5, R5, 2.14748364800000000000e+09 ;  /* 0x4f00000005057820 */ /* 0x000fcc0000400000 */
[----:B01----:R-:W2:Y:S02]  /*08e0*/  F2I.U32.TRUNC.NTZ R5, R5 ;  /* 0x0000000500057305 */ /* 0x003ea4000020f000 */
.L_x_15:
[----:B0-----:R-:W-:Y:S01]  /*08f0*/  BSSY.RECONVERGENT B0, `(.L_x_12) ;  /* 0x0000010000007945 */ /* 0x001fe20003800200 */
.L_x_14:
[----:B--2---:R-:W-:-:S13]  /*0900*/  ISETP.GT.U32.AND P0, PT, R5, 0x7fffff, PT ;  /* 0x007fffff0500780c */ /* 0x004fda0003f04070 */
[----:B0-----:R-:W-:Y:S05]  /*0910*/  @!P0 BRA `(.L_x_13) ;  /* 0x0000000000348947 */ /* 0x001fea0003800000 */
[----:B------:R-:W-:-:S13]  /*0920*/  ISETP.GE.U32.AND P0, PT, R8, 0x800000, PT ;  /* 0x008000000800780c */ /* 0x000fda0003f06070 */
[----:B------:R-:W-:Y:S05]  /*0930*/  @!P0 EXIT ;  /* 0x000000000000894d */ /* 0x000fea0003800000 */
[----:B------:R-:W-:Y:S01]  /*0940*/  IADD3 R2, P0, PT, R9, R0, RZ ;  /* 0x0000000009027210 */ /* 0x000fe20007f1e0ff */
[----:B------:R-:W-:Y:S01]  /*0950*/  IMAD.SHL.U32 R8, R8, 0x100, RZ ;  /* 0x0000010008087824 */ /* 0x000fe200078e00ff */
[----:B------:R-:W-:Y:S02]  /*0960*/  MOV R6, 0x1 ;  /* 0x0000000100067802 */ /* 0x000fe40000000f00 */
[----:B------:R-:W-:Y:S02]  /*0970*/  IADD3.X R3, PT, PT, R11, R4, RZ, P0, !PT ;  /* 0x000000040b037210 */ /* 0x000fe400007fe4ff */
[----:B------:R-:W-:Y:S02]  /*0980*/  IADD3 R9, P0, PT, R9, 0x1, RZ ;  /* 0x0000000109097810 */ /* 0x000fe40007f1e0ff */
[----:B------:R-:W-:Y:S01]  /*0990*/  SHF.L.U32 R5, R5, 0x8, RZ ;  /* 0x0000000805057819 */ /* 0x000fe200000006ff */
[----:B------:R0:W-:Y:S01]  /*09a0*/  STG.E.U8 desc[UR6][R2.64], R6 ;  /* 0x0000000602007986 */ /* 0x0001e2000c101106 */
[----:B------:R-:W-:-:S02]  /*09b0*/  LOP3.LUT R8, R8, 0x80000000, RZ, 0x3c, !PT ;  /* 0x8000000008087812 */ /* 0x000fc400078e3cff */
[----:B------:R-:W-:Y:S02]  /*09c0*/  LOP3.LUT R5, R5, 0x800000ff, RZ, 0x3c, !PT ;  /* 0x800000ff05057812 */ /* 0x000fe400078e3cff */
[----:B------:R-:W-:Y:S01]  /*09d0*/  IADD3.X R11, PT, PT, RZ, R11, RZ, P0, !PT ;  /* 0x0000000bff0b7210 */ /* 0x000fe200007fe4ff */
[----:B------:R-:W-:Y:S06]  /*09e0*/  BRA `(.L_x_14) ;  /* 0xfffffffc00c47947 */ /* 0x000fec000383ffff */
.L_x_13:
[----:B------:R-:W-:Y:S05]  /*09f0*/  BSYNC.RECONVERGENT B0 ;  /* 0x0000000000007941 */ /* 0x000fea0003800200 */
.L_x_12:
[----:B------:R-:W-:Y:S02]  /*0a00*/  IADD3 R2, P0, PT, R9, R0, RZ ;  /* 0x0000000009027210 */ /* 0x000fe40007f1e0ff */
[----:B------:R-:W-:Y:S02]  /*0a10*/  SHF.L.U32 R8, R8, 0x8, RZ ;  /* 0x0000000808087819 */ /* 0x000fe400000006ff */
[----:B------:R-:W-:Y:S01]  /*0a20*/  LEA R5, R5, 0xff, 0x8 ;  /* 0x000000ff05057811 */ /* 0x000fe200078e40ff */
[----:B------:R-:W-:Y:S01]  /*0a30*/  IMAD.X R3, R11, 0x1, R4, P0 ;  /* 0x000000010b037824 */ /* 0x000fe200000e0604 */
[----:B------:R-:W-:-:S04]  /*0a40*/  IADD3 R9, P0, PT, R9, 0x1, RZ ;  /* 0x0000000109097810 */ /* 0x000fc80007f1e0ff */
[----:B------:R0:W-:Y:S01]  /*0a50*/  STG.E.U8 desc[UR6][R2.64], RZ ;  /* 0x000000ff02007986 */ /* 0x0001e2000c101106 */
[----:B------:R-:W-:Y:S01]  /*0a60*/  IADD3.X R11, PT, PT, RZ, R11, RZ, P0, !PT ;  /* 0x0000000bff0b7210 */ /* 0x000fe200007fe4ff */
[----:B------:R-:W-:Y:S07]  /*0a70*/  BRA `(.L_x_15) ;  /* 0xfffffffc009c7947 */ /* 0x000fee000383ffff */
.L_x_16:
        /* <DEDUP_REMOVED lines=16> */
.L_x_19:


//--------------------- .nv.shared.reserved.0     --------------------------
	.section	.nv.shared.reserved.0,"aw",@nobits
	.weak		__nv_reservedSMEM_offset_0_alias
	.size		__nv_reservedSMEM_offset_0_alias, 0, 64
	.other		__nv_reservedSMEM_offset_0_alias,@"STO_CUDA_RESERVED_SHARED STV_DEFAULT"
__nv_reservedSMEM_offset_0_alias:
	.zero		0
	.zero		64


//--------------------- .nv.global                --------------------------
	.section	.nv.global,"aw",@nobits
.nv.global:
	.type		_ZN34_INTERNAL_7634a02a_4_k_cu_c3d2bdf76thrust24THRUST_300001_SM_1000_NS3seqE,@object
	.size		_ZN34_INTERNAL_7634a02a_4_k_cu_c3d2bdf76thrust24THRUST_300001_SM_1000_NS3seqE,(_ZN34_INTERNAL_7634a02a_4_k_cu_c3d2bdf74cuda3std3__48in_placeE - _ZN34_INTERNAL_7634a02a_4_k_cu_c3d2bdf76thrust24THRUST_300001_SM_1000_NS3seqE)
_ZN34_INTERNAL_7634a02a_4_k_cu_c3d2bdf76thrust24THRUST_300001_SM_1000_NS3seqE:
	.zero		1
	.type		_ZN34_INTERNAL_7634a02a_4_k_cu_c3d2bdf74cuda3std3__48in_placeE,@object
	.size		_ZN34_INTERNAL_7634a02a_4_k_cu_c3d2bdf74cuda3std3__48in_placeE,(_ZN34_INTERNAL_7634a02a_4_k_cu_c3d2bdf74cuda3std6ranges3__45__cpo4sizeE - _ZN34_INTERNAL_7634a02a_4_k_cu_c3d2bdf74cuda3std3__48in_placeE)
_ZN34_INTERNAL_7634a02a_4_k_cu_c3d2bdf74cuda3std3__48in_placeE:
	.zero		1
	.type		_ZN34_INTERNAL_7634a02a_4_k_cu_c3d2bdf74cuda3std6ranges3__45__cpo4sizeE,@object
	.size		_ZN34_INTERNAL_7634a02a_4_k_cu_c3d2bdf74cuda3std6ranges3__45__cpo4sizeE,(_ZN34_INTERNAL_7634a02a_4_k_cu_c3d2bdf76thrust24THRUST_300001_SM_1000_NS12placeholders2_3E - _ZN34_INTERNAL_7634a02a_4_k_cu_c3d2bdf74cuda3std6ranges3__45__cpo4sizeE)
_ZN34_INTERNAL_7634a02a_4_k_cu_c3d2bdf74cuda3std6ranges3__45__cpo4sizeE:
	.zero		1
	.type		_ZN34_INTERNAL_7634a02a_4_k_cu_c3d2bdf76thrust24THRUST_300001_SM_1000_NS12placeholders2_3E,@object
	.size		_ZN34_INTERNAL_7634a02a_4_k_cu_c3d2bdf76thrust24THRUST_300001_SM_1000_NS12placeholders2_3E,(_ZN34_INTERNAL_7634a02a_4_k_cu_c3d2bdf74cuda3std3__45__cpo6cbeginE - _ZN34_INTERNAL_7634a02a_4_k_cu_c3d2bdf76thrust24THRUST_300001_SM_1000_NS12placeholders2_3E)
_ZN34_INTERNAL_7634a02a_4_k_cu_c3d2bdf76thrust24THRUST_300001_SM_1000_NS12placeholders2_3E:
	.zero		1
	.type		_ZN34_INTERNAL_7634a02a_4_k_cu_c3d2bdf74cuda3std3__45__cpo6cbeginE,@object
	.size		_ZN34_INTERNAL_7634a02a_4_k_cu_c3d2bdf74cuda3std3__45__cpo6cbeginE,(_ZN34_INTERNAL_7634a02a_4_k_cu_c3d2bdf74cuda3std6ranges3__45__cpo6cbeginE - _ZN34_INTERNAL_7634a02a_4_k_cu_c3d2bdf74cuda3std3__45__cpo6cbeginE)
_ZN34_INTERNAL_7634a02a_4_k_cu_c3d2bdf74cuda3std3__45__cpo6cbeginE:
	.zero		1
	.type		_ZN34_INTERNAL_7634a02a_4_k_cu_c3d2bdf74cuda3std6ranges3__45__cpo6cbeginE,@object
	.size		_ZN34_INTERNAL_7634a02a_4_k_cu_c3d2bdf74cuda3std6ranges3__45__cpo6cbeginE,(_ZN34_INTERNAL_7634a02a_4_k_cu_c3d2bdf76thrust24THRUST_300001_SM_1000_NS12placeholders2_7E - _ZN34_INTERNAL_7634a02a_4_k_cu_c3d2bdf74cuda3std6ranges3__45__cpo6cbeginE)
_ZN34_INTERNAL_7634a02a_4_k_cu_c3d2bdf74cuda3std6ranges3__45__cpo6cbeginE:
	.zero		1
	.type		_ZN34_INTERNAL_7634a02a_4_k_cu_c3d2bdf76thrust24THRUST_300001_SM_1000_NS12placeholders2_7E,@object
	.size		_ZN34_INTERNAL_7634a02a_4_k_cu_c3d2bdf76thrust24THRUST_300001_SM_1000_NS12placeholders2_7E,(_ZN34_INTERNAL_7634a02a_4_k_cu_c3d2bdf74cuda3std3__45__cpo7crbeginE - _ZN34_INTERNAL_7634a02a_4_k_cu_c3d2bdf76thrust24THRUST_300001_SM_1000_NS12placeholders2_7E)
_ZN34_INTERNAL_7634a02a_4_k_cu_c3d2bdf76thrust24THRUST_300001_SM_1000_NS12placeholders2_7E:
	.zero		1
	.type		_ZN34_INTERNAL_7634a02a_4_k_cu_c3d2bdf74cuda3std3__45__cpo7crbeginE,@object
	.size		_ZN34_INTERNAL_7634a02a_4_k_cu_c3d2bdf74cuda3std3__45__cpo7crbeginE,(_ZN34_INTERNAL_7634a02a_4_k_cu_c3d2bdf74cuda3std6ranges3__45__cpo4nextE - _ZN34_INTERNAL_7634a02a_4_k_cu_c3d2bdf74cuda3std3__45__cpo7crbeginE)
_ZN34_INTERNAL_7634a02a_4_k_cu_c3d2bdf74cuda3std3__45__cpo7crbeginE:
	.zero		1
	.type		_ZN34_INTERNAL_7634a02a_4_k_cu_c3d2bdf74cuda3std6ranges3__45__cpo4nextE,@object
	.size		_ZN34_INTERNAL_7634a02a_4_k_cu_c3d2bdf74cuda3std6ranges3__45__cpo4nextE,(_ZN34_INTERNAL_7634a02a_4_k_cu_c3d2bdf74cuda3std6ranges3__45__cpo4swapE - _ZN34_INTERNAL_7634a02a_4_k_cu_c3d2bdf74cuda3std6ranges3__45__cpo4nextE)
_ZN34_INTERNAL_7634a02a_4_k_cu_c3d2bdf74cuda3std6ranges3__45__cpo4nextE:
	.zero		1
	.type		_ZN34_INTERNAL_7634a02a_4_k_cu_c3d2bdf74cuda3std6ranges3__45__cpo4swapE,@object
	.size		_ZN34_INTERNAL_7634a02a_4_k_cu_c3d2bdf74cuda3std6ranges3__45__cpo4swapE,(_ZN34_INTERNAL_7634a02a_4_k_cu_c3d2bdf76thrust24THRUST_300001_SM_1000_NS8cuda_cub10par_nosyncE - _ZN34_INTERNAL_7634a02a_4_k_cu_c3d2bdf74cuda3std6ranges3__45__cpo4swapE)
_ZN34_INTERNAL_7634a02a_4_k_cu_c3d2bdf74cuda3std6ranges3__45__cpo4swapE:
	.zero		1
	.type		_ZN34_INTERNAL_7634a02a_4_k_cu_c3d2bdf76thrust24THRUST_300001_SM_1000_NS8cuda_cub10par_nosyncE,@object
	.size		_ZN34_INTERNAL_7634a02a_4_k_cu_c3d2bdf76thrust24THRUST_300001_SM_1000_NS8cuda_cub10par_nosyncE,(_ZN34_INTERNAL_7634a02a_4_k_cu_c3d2bdf76thrust24THRUST_300001_SM_1000_NS12placeholders2_9E - _ZN34_INTERNAL_7634a02a_4_k_cu_c3d2bdf76thrust24THRUST_300001_SM_1000_NS8cuda_cub10par_nosyncE)
_ZN34_INTERNAL_7634a02a_4_k_cu_c3d2bdf76thrust24THRUST_300001_SM_1000_NS8cuda_cub10par_nosyncE:
	.zero		1
	.type		_ZN34_INTERNAL_7634a02a_4_k_cu_c3d2bdf76thrust24THRUST_300001_SM_1000_NS12placeholders2_9E,@object
	.size		_ZN34_INTERNAL_7634a02a_4_k_cu_c3d2bdf76thrust24THRUST_300001_SM_1000_NS12placeholders2_9E,(_ZN34_INTERNAL_7634a02a_4_k_cu_c3d2bdf74cuda3std3__436_GLOBAL__N__7634a02a_4_k_cu_c3d2bdf76ignoreE - _ZN34_INTERNAL_7634a02a_4_k_cu_c3d2bdf76thrust24THRUST_300001_SM_1000_NS12placeholders2_9E)
_ZN34_INTERNAL_7634a02a_4_k_cu_c3d2bdf76thrust24THRUST_300001_SM_1000_NS12placeholders2_9E:
	.zero		1
	.type		_ZN34_INTERNAL_7634a02a_4_k_cu_c3d2bdf74cuda3std3__436_GLOBAL__N__7634a02a_4_k_cu_c3d2bdf76ignoreE,@object
	.size		_ZN34_INTERNAL_7634a02a_4_k_cu_c3d2bdf74cuda3std3__436_GLOBAL__N__7634a02a_4_k_cu_c3d2bdf76ignoreE,(_ZN34_INTERNAL_7634a02a_4_k_cu_c3d2bdf74cuda3std6ranges3__45__cpo4dataE - _ZN34_INTERNAL_7634a02a_4_k_cu_c3d2bdf74cuda3std3__436_GLOBAL__N__7634a02a_4_k_cu_c3d2bdf76ignoreE)
_ZN34_INTERNAL_7634a02a_4_k_cu_c3d2bdf74cuda3std3__436_GLOBAL__N__7634a02a_4_k_cu_c3d2bdf76ignoreE:
	.zero		1
	.type		_ZN34_INTERNAL_7634a02a_4_k_cu_c3d2bdf74cuda3std6ranges3__45__cpo4dataE,@object
	.size		_ZN34_INTERNAL_7634a02a_4_k_cu_c3d2bdf74cuda3std6ranges3__45__cpo4dataE,(_ZN34_INTERNAL_7634a02a_4_k_cu_c3d2bdf76thrust24THRUST_300001_SM_1000_NS12placeholders2_1E - _ZN34_INTERNAL_7634a02a_4_k_cu_c3d2bdf74cuda3std6ranges3__45__cpo4dataE)
_ZN34_INTERNAL_7634a02a_4_k_cu_c3d2bdf74cuda3std6ranges3__45__cpo4dataE:
	.zero		1
	.type		_ZN34_INTERNAL_7634a02a_4_k_cu_c3d2bdf76thrust24THRUST_300001_SM_1000_NS12placeholders2_1E,@object
	.size		_ZN34_INTERNAL_7634a02a_4_k_cu_c3d2bdf76thrust24THRUST_300001_SM_1000_NS12placeholders2_1E,(_ZN34_INTERNAL_7634a02a_4_k_cu_c3d2bdf74cuda3std3__45__cpo5beginE - _ZN34_INTERNAL_7634a02a_4_k_cu_c3d2bdf76thrust24THRUST_300001_SM_1000_NS12placeholders2_1E)
_ZN34_INTERNAL_7634a02a_4_k_cu_c3d2bdf76thrust24THRUST_300001_SM_1000_NS12placeholders2_1E:
	.zero		1
	.type		_ZN34_INTERNAL_7634a02a_4_k_cu_c3d2bdf74cuda3std3__45__cpo5beginE,@object
	.size		_ZN34_INTERNAL_7634a02a_4_k_cu_c3d2bdf74cuda3std3__45__cpo5beginE,(_ZN34_INTERNAL_7634a02a_4_k_cu_c3d2bdf74cuda3std6ranges3__45__cpo5beginE - _ZN34_INTERNAL_7634a02a_4_k_cu_c3d2bdf74cuda3std3__45__cpo5beginE)
_ZN34_INTERNAL_7634a02a_4_k_cu_c3d2bdf74cuda3std3__45__cpo5beginE:
	.zero		1
	.type		_ZN34_INTERNAL_7634a02a_4_k_cu_c3d2bdf74cuda3std6ranges3__45__cpo5beginE,@object
	.size		_ZN34_INTERNAL_7634a02a_4_k_cu_c3d2bdf74cuda3std6ranges3__45__cpo5beginE,(_ZN34_INTERNAL_7634a02a_4_k_cu_c3d2bdf76thrust24THRUST_300001_SM_1000_NS12placeholders2_5E - _ZN34_INTERNAL_7634a02a_4_k_cu_c3d2bdf74cuda3std6ranges3__45__cpo5beginE)
_ZN34_INTERNAL_7634a02a_4_k_cu_c3d2bdf74cuda3std6ranges3__45__cpo5beginE:
	.zero		1
	.type		_ZN34_INTERNAL_7634a02a_4_k_cu_c3d2bdf76thrust24THRUST_300001_SM_1000_NS12placeholders2_5E,@object
	.size		_ZN34_INTERNAL_7634a02a_4_k_cu_c3d2bdf76thrust24THRUST_300001_SM_1000_NS12placeholders2_5E,(_ZN34_INTERNAL_7634a02a_4_k_cu_c3d2bdf74cuda3std3__45__cpo6rbeginE - _ZN34_INTERNAL_7634a02a_4_k_cu_c3d2bdf76thrust24THRUST_300001_SM_1000_NS12placeholders2_5E)
_ZN34_INTERNAL_7634a02a_4_k_cu_c3d2bdf76thrust24THRUST_300001_SM_1000_NS12placeholders2_5E:
	.zero		1
	.type		_ZN34_INTERNAL_7634a02a_4_k_cu_c3d2bdf74cuda3std3__45__cpo6rbeginE,@object
	.size		_ZN34_INTERNAL_7634a02a_4_k_cu_c3d2bdf74cuda3std3__45__cpo6rbeginE,(_ZN34_INTERNAL_7634a02a_4_k_cu_c3d2bdf74cuda3std6ranges3__45__cpo7advanceE - _ZN34_INTERNAL_7634a02a_4_k_cu_c3d2bdf74cuda3std3__45__cpo6rbeginE)
_ZN34_INTERNAL_7634a02a_4_k_cu_c3d2bdf74cuda3std3__45__cpo6rbeginE:
	.zero		1
	.type		_ZN34_INTERNAL_7634a02a_4_k_cu_c3d2bdf74cuda3std6ranges3__45__cpo7advanceE,@object
	.size		_ZN34_INTERNAL_7634a02a_4_k_cu_c3d2bdf74cuda3std6ranges3__45__cpo7advanceE,(_ZN34_INTERNAL_7634a02a_4_k_cu_c3d2bdf74cuda3std3__47nulloptE - _ZN34_INTERNAL_7634a02a_4_k_cu_c3d2bdf74cuda3std6ranges3__45__cpo7advanceE)
_ZN34_INTERNAL_7634a02a_4_k_cu_c3d2bdf74cuda3std6ranges3__45__cpo7advanceE:
	.zero		1
	.type		_ZN34_INTERNAL_7634a02a_4_k_cu_c3d2bdf74cuda3std3__47nulloptE,@object
	.size		_ZN34_INTERNAL_7634a02a_4_k_cu_c3d2bdf74cuda3std3__47nulloptE,(_ZN34_INTERNAL_7634a02a_4_k_cu_c3d2bdf74cuda3std6ranges3__45__cpo8distanceE - _ZN34_INTERNAL_7634a02a_4_k_cu_c3d2bdf74cuda3std3__47nulloptE)
_ZN34_INTERNAL_7634a02a_4_k_cu_c3d2bdf74cuda3std3__47nulloptE:
	.zero		1
	.type		_ZN34_INTERNAL_7634a02a_4_k_cu_c3d2bdf74cuda3std6ranges3__45__cpo8distanceE,@object
	.size		_ZN34_INTERNAL_7634a02a_4_k_cu_c3d2bdf74cuda3std6ranges3__45__cpo8distanceE,(_ZN34_INTERNAL_7634a02a_4_k_cu_c3d2bdf76thrust24THRUST_300001_SM_1000_NS12placeholders3_10E - _ZN34_INTERNAL_7634a02a_4_k_cu_c3d2bdf74cuda3std6ranges3__45__cpo8distanceE)
_ZN34_INTERNAL_7634a02a_4_k_cu_c3d2bdf74cuda3std6ranges3__45__cpo8distanceE:
	.zero		1
	.type		_ZN34_INTERNAL_7634a02a_4_k_cu_c3d2bdf76thrust24THRUST_300001_SM_1000_NS12placeholders3_10E,@object
	.size		_ZN34_INTERNAL_7634a02a_4_k_cu_c3d2bdf76thrust24THRUST_300001_SM_1000_NS12placeholders3_10E,(_ZN34_INTERNAL_7634a02a_4_k_cu_c3d2bdf74cuda3std3__419piecewise_constructE - _ZN34_INTERNAL_7634a02a_4_k_cu_c3d2bdf76thrust24THRUST_300001_SM_1000_NS12placeholders3_10E)
_ZN34_INTERNAL_7634a02a_4_k_cu_c3d2bdf76thrust24THRUST_300001_SM_1000_NS12placeholders3_10E:
	.zero		1
	.type		_ZN34_INTERNAL_7634a02a_4_k_cu_c3d2bdf74cuda3std3__419piecewise_constructE,@object
	.size		_ZN34_INTERNAL_7634a02a_4_k_cu_c3d2bdf74cuda3std3__419piecewise_constructE,(_ZN34_INTERNAL_7634a02a_4_k_cu_c3d2bdf74cuda3std6ranges3__45__cpo5cdataE - _ZN34_INTERNAL_7634a02a_4_k_cu_c3d2bdf74cuda3std3__419piecewise_constructE)
_ZN34_INTERNAL_7634a02a_4_k_cu_c3d2bdf74cuda3std3__419piecewise_constructE:
	.zero		1
	.type		_ZN34_INTERNAL_7634a02a_4_k_cu_c3d2bdf74cuda3std6ranges3__45__cpo5cdataE,@object
	.size		_ZN34_INTERNAL_7634a02a_4_k_cu_c3d2bdf74cuda3std6ranges3__45__cpo5cdataE,(_ZN34_INTERNAL_7634a02a_4_k_cu_c3d2bdf76thrust24THRUST_300001_SM_1000_NS12placeholders2_2E - _ZN34_INTERNAL_7634a02a_4_k_cu_c3d2bdf74cuda3std6ranges3__45__cpo5cdataE)
_ZN34_INTERNAL_7634a02a_4_k_cu_c3d2bdf74cuda3std6ranges3__45__cpo5cdataE:
	.zero		1
	.type		_ZN34_INTERNAL_7634a02a_4_k_cu_c3d2bdf76thrust24THRUST_300001_SM_1000_NS12placeholders2_2E,@object
	.size		_ZN34_INTERNAL_7634a02a_4_k_cu_c3d2bdf76thrust24THRUST_300001_SM_1000_NS12placeholders2_2E,(_ZN34_INTERNAL_7634a02a_4_k_cu_c3d2bdf74cuda3std3__45__cpo3endE - _ZN34_INTERNAL_7634a02a_4_k_cu_c3d2bdf76thrust24THRUST_300001_SM_1000_NS12placeholders2_2E)
_ZN34_INTERNAL_7634a02a_4_k_cu_c3d2bdf76thrust24THRUST_300001_SM_1000_NS12placeholders2_2E:
	.zero		1
	.type		_ZN34_INTERNAL_7634a02a_4_k_cu_c3d2bdf74cuda3std3__45__cpo3endE,@object
	.size		_ZN34_INTERNAL_7634a02a_4_k_cu_c3d2bdf74cuda3std3__45__cpo3endE,(_ZN34_INTERNAL_7634a02a_4_k_cu_c3d2bdf74cuda3std6ranges3__45__cpo3endE - _ZN34_INTERNAL_7634a02a_4_k_cu_c3d2bdf74cuda3std3__45__cpo3endE)
_ZN34_INTERNAL_7634a02a_4_k_cu_c3d2bdf74cuda3std3__45__cpo3endE:
	.zero		1
	.type		_ZN34_INTERNAL_7634a02a_4_k_cu_c3d2bdf74cuda3std6ranges3__45__cpo3endE,@object
	.size		_ZN34_INTERNAL_7634a02a_4_k_cu_c3d2bdf74cuda3std6ranges3__45__cpo3endE,(_ZN34_INTERNAL_7634a02a_4_k_cu_c3d2bdf76thrust24THRUST_300001_SM_1000_NS12placeholders2_6E - _ZN34_INTERNAL_7634a02a_4_k_cu_c3d2bdf74cuda3std6ranges3__45__cpo3endE)
_ZN34_INTERNAL_7634a02a_4_k_cu_c3d2bdf74cuda3std6ranges3__45__cpo3endE:
	.zero		1
	.type		_ZN34_INTERNAL_7634a02a_4_k_cu_c3d2bdf76thrust24THRUST_300001_SM_1000_NS12placeholders2_6E,@object
	.size		_ZN34_INTERNAL_7634a02a_4_k_cu_c3d2bdf76thrust24THRUST_300001_SM_1000_NS12placeholders2_6E,(_ZN34_INTERNAL_7634a02a_4_k_cu_c3d2bdf74cuda3std3__45__cpo4rendE - _ZN34_INTERNAL_7634a02a_4_k_cu_c3d2bdf76thrust24THRUST_300001_SM_1000_NS12placeholders2_6E)
_ZN34_INTERNAL_7634a02a_4_k_cu_c3d2bdf76thrust24THRUST_300001_SM_1000_NS12placeholders2_6E:
	.zero		1
	.type		_ZN34_INTERNAL_7634a02a_4_k_cu_c3d2bdf74cuda3std3__45__cpo4rendE,@object
	.size		_ZN34_INTERNAL_7634a02a_4_k_cu_c3d2bdf74cuda3std3__45__cpo4rendE,(_ZN34_INTERNAL_7634a02a_4_k_cu_c3d2bdf74cuda3std6ranges3__45__cpo9iter_swapE - _ZN34_INTERNAL_7634a02a_4_k_cu_c3d2bdf74cuda3std3__45__cpo4rendE)
_ZN34_INTERNAL_7634a02a_4_k_cu_c3d2bdf74cuda3std3__45__cpo4rendE:
	.zero		1
	.type		_ZN34_INTERNAL_7634a02a_4_k_cu_c3d2bdf74cuda3std6ranges3__45__cpo9iter_swapE,@object
	.size		_ZN34_INTERNAL_7634a02a_4_k_cu_c3d2bdf74cuda3std6ranges3__45__cpo9iter_swapE,(_ZN34_INTERNAL_7634a02a_4_k_cu_c3d2bdf74cuda3std3__48unexpectE - _ZN34_INTERNAL_7634a02a_4_k_cu_c3d2bdf74cuda3std6ranges3__45__cpo9iter_swapE)
_ZN34_INTERNAL_7634a02a_4_k_cu_c3d2bdf74cuda3std6ranges3__45__cpo9iter_swapE:
	.zero		1
	.type		_ZN34_INTERNAL_7634a02a_4_k_cu_c3d2bdf74cuda3std3__48unexpectE,@object
	.size		_ZN34_INTERNAL_7634a02a_4_k_cu_c3d2bdf74cuda3std3__48unexpectE,(_ZN34_INTERNAL_7634a02a_4_k_cu_c3d2bdf76thrust24THRUST_300001_SM_1000_NS8cuda_cub3parE - _ZN34_INTERNAL_7634a02a_4_k_cu_c3d2bdf74cuda3std3__48unexpectE)
_ZN34_INTERNAL_7634a02a_4_k_cu_c3d2bdf74cuda3std3__48unexpectE:
	.zero		1
	.type		_ZN34_INTERNAL_7634a02a_4_k_cu_c3d2bdf76thrust24THRUST_300001_SM_1000_NS8cuda_cub3parE,@object
	.size		_ZN34_INTERNAL_7634a02a_4_k_cu_c3d2bdf76thrust24THRUST_300001_SM_1000_NS8cuda_cub3parE,(_ZN34_INTERNAL_7634a02a_4_k_cu_c3d2bdf76thrust24THRUST_300001_SM_1000_NS12placeholders2_4E - _ZN34_INTERNAL_7634a02a_4_k_cu_c3d2bdf76thrust24THRUST_300001_SM_1000_NS8cuda_cub3parE)
_ZN34_INTERNAL_7634a02a_4_k_cu_c3d2bdf76thrust24THRUST_300001_SM_1000_NS8cuda_cub3parE:
	.zero		1
	.type		_ZN34_INTERNAL_7634a02a_4_k_cu_c3d2bdf76thrust24THRUST_300001_SM_1000_NS12placeholders2_4E,@object
	.size		_ZN34_INTERNAL_7634a02a_4_k_cu_c3d2bdf76thrust24THRUST_300001_SM_1000_NS12placeholders2_4E,(_ZN34_INTERNAL_7634a02a_4_k_cu_c3d2bdf74cuda3std3__45__cpo4cendE - _ZN34_INTERNAL_7634a02a_4_k_cu_c3d2bdf76thrust24THRUST_300001_SM_1000_NS12placeholders2_4E)
_ZN34_INTERNAL_7634a02a_4_k_cu_c3d2bdf76thrust24THRUST_300001_SM_1000_NS12placeholders2_4E:
	.zero		1
	.type		_ZN34_INTERNAL_7634a02a_4_k_cu_c3d2bdf74cuda3std3__45__cpo4cendE,@object
	.size		_ZN34_INTERNAL_7634a02a_4_k_cu_c3d2bdf74cuda3std3__45__cpo4cendE,(_ZN34_INTERNAL_7634a02a_4_k_cu_c3d2bdf74cuda3std6ranges3__45__cpo4cendE - _ZN34_INTERNAL_7634a02a_4_k_cu_c3d2bdf74cuda3std3__45__cpo4cendE)
_ZN34_INTERNAL_7634a02a_4_k_cu_c3d2bdf74cuda3std3__45__cpo4cendE:
	.zero		1
	.type		_ZN34_INTERNAL_7634a02a_4_k_cu_c3d2bdf74cuda3std6ranges3__45__cpo4cendE,@object
	.size		_ZN34_INTERNAL_7634a02a_4_k_cu_c3d2bdf74cuda3std6ranges3__45__cpo4cendE,(_ZN34_INTERNAL_7634a02a_4_k_cu_c3d2bdf74cuda3std3__420unreachable_sentinelE - _ZN34_INTERNAL_7634a02a_4_k_cu_c3d2bdf74cuda3std6ranges3__45__cpo4cendE)
_ZN34_INTERNAL_7634a02a_4_k_cu_c3d2bdf74cuda3std6ranges3__45__cpo4cendE:
	.zero		1
	.type		_ZN34_INTERNAL_7634a02a_4_k_cu_c3d2bdf74cuda3std3__420unreachable_sentinelE,@object
	.size		_ZN34_INTERNAL_7634a02a_4_k_cu_c3d2bdf74cuda3std3__420unreachable_sentinelE,(_ZN34_INTERNAL_7634a02a_4_k_cu_c3d2bdf74cuda3std6ranges3__45__cpo5ssizeE - _ZN34_INTERNAL_7634a02a_4_k_cu_c3d2bdf74cuda3std3__420unreachable_sentinelE)
_ZN34_INTERNAL_7634a02a_4_k_cu_c3d2bdf74cuda3std3__420unreachable_sentinelE:
	.zero		1
	.type		_ZN34_INTERNAL_7634a02a_4_k_cu_c3d2bdf74cuda3std6ranges3__45__cpo5ssizeE,@object
	.size		_ZN34_INTERNAL_7634a02a_4_k_cu_c3d2bdf74cuda3std6ranges3__45__cpo5ssizeE,(_ZN34_INTERNAL_7634a02a_4_k_cu_c3d2bdf76thrust24THRUST_300001_SM_1000_NS12placeholders2_8E - _ZN34_INTERNAL_7634a02a_4_k_cu_c3d2bdf74cuda3std6ranges3__45__cpo5ssizeE)
_ZN34_INTERNAL_7634a02a_4_k_cu_c3d2bdf74cuda3std6ranges3__45__cpo5ssizeE:
	.zero		1
	.type		_ZN34_INTERNAL_7634a02a_4_k_cu_c3d2bdf76thrust24THRUST_300001_SM_1000_NS12placeholders2_8E,@object
	.size		_ZN34_INTERNAL_7634a02a_4_k_cu_c3d2bdf76thrust24THRUST_300001_SM_1000_NS12placeholders2_8E,(_ZN34_INTERNAL_7634a02a_4_k_cu_c3d2bdf74cuda3std3__45__cpo5crendE - _ZN34_INTERNAL_7634a02a_4_k_cu_c3d2bdf76thrust24THRUST_300001_SM_1000_NS12placeholders2_8E)
_ZN34_INTERNAL_7634a02a_4_k_cu_c3d2bdf76thrust24THRUST_300001_SM_1000_NS12placeholders2_8E:
	.zero		1
	.type		_ZN34_INTERNAL_7634a02a_4_k_cu_c3d2bdf74cuda3std3__45__cpo5crendE,@object
	.size		_ZN34_INTERNAL_7634a02a_4_k_cu_c3d2bdf74cuda3std3__45__cpo5crendE,(_ZN34_INTERNAL_7634a02a_4_k_cu_c3d2bdf74cuda3std6ranges3__45__cpo4prevE - _ZN34_INTERNAL_7634a02a_4_k_cu_c3d2bdf74cuda3std3__45__cpo5crendE)
_ZN34_INTERNAL_7634a02a_4_k_cu_c3d2bdf74cuda3std3__45__cpo5crendE:
	.zero		1
	.type		_ZN34_INTERNAL_7634a02a_4_k_cu_c3d2bdf74cuda3std6ranges3__45__cpo4prevE,@object
	.size		_ZN34_INTERNAL_7634a02a_4_k_cu_c3d2bdf74cuda3std6ranges3__45__cpo4prevE,(_ZN34_INTERNAL_7634a02a_4_k_cu_c3d2bdf74cuda3std6ranges3__45__cpo9iter_moveE - _ZN34_INTERNAL_7634a02a_4_k_cu_c3d2bdf74cuda3std6ranges3__45__cpo4prevE)
_ZN34_INTERNAL_7634a02a_4_k_cu_c3d2bdf74cuda3std6ranges3__45__cpo4prevE:
	.zero		1
	.type		_ZN34_INTERNAL_7634a02a_4_k_cu_c3d2bdf74cuda3std6ranges3__45__cpo9iter_moveE,@object
	.size		_ZN34_INTERNAL_7634a02a_4_k_cu_c3d2bdf74cuda3std6ranges3__45__cpo9iter_moveE,(_ZN34_INTERNAL_7634a02a_4_k_cu_c3d2bdf76thrust24THRUST_300001_SM_1000_NS6system6detail10sequential3seqE - _ZN34_INTERNAL_7634a02a_4_k_cu_c3d2bdf74cuda3std6ranges3__45__cpo9iter_moveE)
_ZN34_INTERNAL_7634a02a_4_k_cu_c3d2bdf74cuda3std6ranges3__45__cpo9iter_moveE:
	.zero		1
	.type		_ZN34_INTERNAL_7634a02a_4_k_cu_c3d2bdf76thrust24THRUST_300001_SM_1000_NS6system6detail10sequential3seqE,@object
	.size		_ZN34_INTERNAL_7634a02a_4_k_cu_c3d2bdf76thrust24THRUST_300001_SM_1000_NS6system6detail10sequential3seqE,(.L_31 - _ZN34_INTERNAL_7634a02a_4_k_cu_c3d2bdf76thrust24THRUST_300001_SM_1000_NS6system6detail10sequential3seqE)
_ZN34_INTERNAL_7634a02a_4_k_cu_c3d2bdf76thrust24THRUST_300001_SM_1000_NS6system6detail10sequential3seqE:
	.zero		1
.L_31:


//--------------------- .nv.constant0._ZN3cub18CUB_300001_SM_10006detail11EmptyKernelIvEEvv --------------------------
	.section	.nv.constant0._ZN3cub18CUB_300001_SM_10006detail11EmptyKernelIvEEvv,"a",@progbits
	.sectionflags	@""
	.align	4
.nv.constant0._ZN3cub18CUB_300001_SM_10006detail11EmptyKernelIvEEvv:
	.zero		896


//--------------------- .nv.constant0._Z24decode_arithmetic_kernelPKhPKfPhmjm --------------------------
	.section	.nv.constant0._Z24decode_arithmetic_kernelPKhPKfPhmjm,"a",@progbits
	.sectionflags	@""
	.align	4
.nv.constant0._Z24decode_arithmetic_kernelPKhPKfPhmjm:
	.zero		944


//--------------------- .nv.constant0._Z24encode_arithmetic_kernelPKhPKfPhmj --------------------------
	.section	.nv.constant0._Z24encode_arithmetic_kernelPKhPKfPhmj,"a",@progbits
	.sectionflags	@""
	.align	4
.nv.constant0._Z24encode_arithmetic_kernelPKhPKfPhmj:
	.zero		932


//--------------------- SYMBOLS --------------------------

	.type		.nv.reservedSmem.offset0,@object
	.size		.nv.reservedSmem.offset0,0x4
